	.headerflags	@"EF_CUDA_TEXMODE_UNIFIED EF_CUDA_64BIT_ADDRESS EF_CUDA_SM86 EF_CUDA_VIRTUAL_SM(EF_CUDA_SM86)"
	.elftype	@"ET_EXEC"


//--------------------- .nv.info                  --------------------------
	.section	.nv.info,"",@"SHT_CUDA_INFO"
	.align	4


	//----- nvinfo : EIATTR_REGCOUNT
	.align		4
        /*0000*/ 	.byte	0x04, 0x2f
        /*0002*/ 	.short	(.L_1 - .L_0)
	.align		4
.L_0:
        /*0004*/ 	.word	index@(triton_mm)
        /*0008*/ 	.word	0x00000064


	//----- nvinfo : EIATTR_MAX_STACK_SIZE
	.align		4
.L_1:
        /*000c*/ 	.byte	0x04, 0x23
        /*000e*/ 	.short	(.L_3 - .L_2)
	.align		4
.L_2:
        /*0010*/ 	.word	index@(triton_mm)
        /*0014*/ 	.word	0x00000000


	//----- nvinfo : EIATTR_MIN_STACK_SIZE
	.align		4
.L_3:
        /*0018*/ 	.byte	0x04, 0x12
        /*001a*/ 	.short	(.L_5 - .L_4)
	.align		4
.L_4:
        /*001c*/ 	.word	index@(triton_mm)
        /*0020*/ 	.word	0x00000000


	//----- nvinfo : EIATTR_FRAME_SIZE
	.align		4
.L_5:
        /*0024*/ 	.byte	0x04, 0x11
        /*0026*/ 	.short	(.L_7 - .L_6)
	.align		4
.L_6:
        /*0028*/ 	.word	index@(triton_mm)
        /*002c*/ 	.word	0x00000000
.L_7:


//--------------------- .nv.info.triton_mm        --------------------------
	.section	.nv.info.triton_mm,"",@"SHT_CUDA_INFO"
	.align	4


	//----- nvinfo : EIATTR_CUDA_API_VERSION
	.align		4
        /*0000*/ 	.byte	0x04, 0x37
        /*0002*/ 	.short	(.L_9 - .L_8)
.L_8:
        /*0004*/ 	.word	0x0000007b


	//----- nvinfo : EIATTR_SW2861232_WAR
	.align		4
.L_9:
        /*0008*/ 	.byte	0x01, 0x35
	.zero		2


	//----- nvinfo : EIATTR_PARAM_CBANK
	.align		4
        /*000c*/ 	.byte	0x04, 0x0a
        /*000e*/ 	.short	(.L_11 - .L_10)
	.align		4
.L_10:
        /*0010*/ 	.word	index@(.nv.constant0.triton_mm)
        /*0014*/ 	.short	0x0160
        /*0016*/ 	.short	0x0024


	//----- nvinfo : EIATTR_CBANK_PARAM_SIZE
	.align		4
.L_11:
        /*0018*/ 	.byte	0x03, 0x19
        /*001a*/ 	.short	0x0024


	//----- nvinfo : EIATTR_KPARAM_INFO
	.align		4
        /*001c*/ 	.byte	0x04, 0x17
        /*001e*/ 	.short	(.L_13 - .L_12)
.L_12:
        /*0020*/ 	.word	0x00000000
        /*0024*/ 	.short	0x0004
        /*0026*/ 	.short	0x0020
        /*0028*/ 	.byte	0x00, 0xf0, 0x11, 0x00


	//----- nvinfo : EIATTR_KPARAM_INFO
	.align		4
.L_13:
        /*002c*/ 	.byte	0x04, 0x17
        /*002e*/ 	.short	(.L_15 - .L_14)
.L_14:
        /*0030*/ 	.word	0x00000000
        /*0034*/ 	.short	0x0003
        /*0036*/ 	.short	0x0018
        /*0038*/ 	.byte	0x00, 0xf0, 0x21, 0x00


	//----- nvinfo : EIATTR_KPARAM_INFO
	.align		4
.L_15:
        /*003c*/ 	.byte	0x04, 0x17
        /*003e*/ 	.short	(.L_17 - .L_16)
.L_16:
        /*0040*/ 	.word	0x00000000
        /*0044*/ 	.short	0x0002
        /*0046*/ 	.short	0x0010
        /*0048*/ 	.byte	0x00, 0xf0, 0x21, 0x00


	//----- nvinfo : EIATTR_KPARAM_INFO
	.align		4
.L_17:
        /*004c*/ 	.byte	0x04, 0x17
        /*004e*/ 	.short	(.L_19 - .L_18)
.L_18:
        /*0050*/ 	.word	0x00000000
        /*0054*/ 	.short	0x0001
        /*0056*/ 	.short	0x0008
        /*0058*/ 	.byte	0x00, 0xf0, 0x21, 0x00


	//----- nvinfo : EIATTR_KPARAM_INFO
	.align		4
.L_19:
        /*005c*/ 	.byte	0x04, 0x17
        /*005e*/ 	.short	(.L_21 - .L_20)
.L_20:
        /*0060*/ 	.word	0x00000000
        /*0064*/ 	.short	0x0000
        /*0066*/ 	.short	0x0000
        /*0068*/ 	.byte	0x00, 0xf0, 0x21, 0x00


	//----- nvinfo : EIATTR_MAXREG_COUNT
	.align		4
.L_21:
        /*006c*/ 	.byte	0x03, 0x1b
        /*006e*/ 	.short	0x00ff


	//----- nvinfo : EIATTR_EXIT_INSTR_OFFSETS
	.align		4
        /*0070*/ 	.byte	0x04, 0x1c
        /*0072*/ 	.short	(.L_23 - .L_22)


	//   ....[0]....
.L_22:
        /*0074*/ 	.word	0x00000040


	//   ....[1]....
        /*0078*/ 	.word	0x00005dc0


	//   ....[2]....
        /*007c*/ 	.word	0x00005de0


	//----- nvinfo : EIATTR_MAX_THREADS
	.align		4
.L_23:
        /*0080*/ 	.byte	0x04, 0x05
        /*0082*/ 	.short	(.L_25 - .L_24)
.L_24:
        /*0084*/ 	.word	0x00000100
        /*0088*/ 	.word	0x00000001
        /*008c*/ 	.word	0x00000001
.L_25:


//--------------------- .nv.rel.action            --------------------------
	.section	.nv.rel.action,"",@"SHT_CUDA_RELOCINFO"
	.align	8
	.sectionentsize	8
        /*0000*/ 	.byte	0x73, 0x00, 0x00, 0x00, 0x00, 0x00, 0x00, 0x00, 0x00, 0x00, 0x00, 0x11, 0x25, 0x00, 0x05, 0x36


//--------------------- .nv.constant0.triton_mm   --------------------------
	.section	.nv.constant0.triton_mm,"a",@progbits
	.align	4
.nv.constant0.triton_mm:
	.zero		388


//--------------------- .text.triton_mm           --------------------------
	.section	.text.triton_mm,"ax",@progbits
	.sectionflags	@"SHF_BARRIERS=1"
	.sectioninfo	@"SHI_REGISTERS=100"
	.align	128
        .global         triton_mm
        .type           triton_mm,@function
        .size           triton_mm,(.L_x_3 - triton_mm)
        .other          triton_mm,@"STO_CUDA_ENTRY STV_DEFAULT"
triton_mm:
.text.triton_mm:
[----:B------:R-:W-:-:S02]  /*0000*/  MOV R1, c[0x0][0x28] ;  /* 0x00000a0000017a02 */ /* 0x000fc40000000f00 */
[----:B------:R-:W-:-:S05]  /*0010*/  MOV R0, c[0x0][0x180] ;  /* 0x0000600000007a02 */ /* 0x000fca0000000f00 */
[----:B------:R-:W-:-:S05]  /*0020*/  IMAD R2, R0, 0x1900, RZ ;  /* 0x0000190000027824 */ /* 0x000fca00078e02ff */
[----:B------:R-:W-:-:S13]  /*0030*/  ISETP.NE.AND P0, PT, R2, RZ, PT ;  /* 0x000000ff0200720c */ /* 0x000fda0003f05270 */
[----:B------:R-:W-:Y:S05]  /*0040*/  @!P0 EXIT ;  /* 0x000000000000894d */ /* 0x000fea0003800000 */
[----:B------:R-:W1:Y:S01]  /*0050*/  S2R R12, SR_CTAID.X ;  /* 0x00000000000c7919 */ /* 0x000e620000002500 */
[----:B------:R-:W-:Y:S01]  /*0060*/  IMAD R0, R0, 0x32, RZ ;  /* 0x0000003200007824 */ /* 0x000fe200078e02ff */
[----:B------:R-:W-:Y:S01]  /*0070*/  ULDC.64 UR4, c[0x0][0x118] ;  /* 0x0000460000047ab9 */ /* 0x000fe20000000a00 */
[----:B------:R-:W-:Y:S01]  /*0080*/  MOV R71, 0x1 ;  /* 0x0000000100477802 */ /* 0x000fe20000000f00 */
[----:B------:R-:W2:Y:S01]  /*0090*/  S2R R16, SR_TID.X ;  /* 0x0000000000107919 */ /* 0x000ea20000002100 */
[----:B------:R-:W-:Y:S01]  /*00a0*/  MOV R70, 0xffffffc0 ;  /* 0xffffffc000467802 */ /* 0x000fe20000000f00 */
[----:B------:R-:W-:Y:S01]  /*00b0*/  CS2R R26, SRZ ;  /* 0x00000000001a7805 */ /* 0x000fe2000001ff00 */
[----:B------:R-:W-:Y:S01]  /*00c0*/  IADD3 R2, R0, 0x3f, RZ ;  /* 0x0000003f00027810 */ /* 0x000fe20007ffe0ff */
[----:B------:R-:W-:Y:S01]  /*00d0*/  CS2R R28, SRZ ;  /* 0x00000000001c7805 */ /* 0x000fe2000001ff00 */
[----:B------:R-:W-:Y:S01]  /*00e0*/  IABS R11, R0 ;  /* 0x00000000000b7213 */ /* 0x000fe20000000000 */
[----:B------:R-:W-:Y:S01]  /*00f0*/  CS2R R30, SRZ ;  /* 0x00000000001e7805 */ /* 0x000fe2000001ff00 */
[----:B------:R-:W-:-:S02]  /*0100*/  UMOV UR6, URZ ;  /* 0x0000003f00067c82 */ /* 0x000fc40008000000 */
[----:B------:R-:W-:Y:S02]  /*0110*/  UMOV UR7, URZ ;  /* 0x0000003f00077c82 */ /* 0x000fe40008000000 */
[----:B------:R-:W-:Y:S01]  /*0120*/  UMOV UR8, 0x8000 ;  /* 0x0000800000087882 */ /* 0x000fe20000000000 */
[----:B-1----:R-:W-:Y:S02]  /*0130*/  SHF.R.S32.HI R3, RZ, 0x1f, R12 ;  /* 0x0000001fff037819 */ /* 0x002fe4000001140c */
[----:B------:R-:W-:Y:S02]  /*0140*/  ISETP.GE.AND P1, PT, R12, RZ, PT ;  /* 0x000000ff0c00720c */ /* 0x000fe40003f26270 */
[----:B------:R-:W-:Y:S02]  /*0150*/  LEA.HI R4, R3, R12, RZ, 0x4 ;  /* 0x0000000c03047211 */ /* 0x000fe400078f20ff */
[----:B------:R-:W-:Y:S02]  /*0160*/  SHF.R.S32.HI R3, RZ, 0x1f, R2 ;  /* 0x0000001fff037819 */ /* 0x000fe40000011402 */
[----:B------:R-:W-:-:S02]  /*0170*/  SHF.R.S32.HI R5, RZ, 0x4, R4 ;  /* 0x00000004ff057819 */ /* 0x000fc40000011404 */
[----:B------:R-:W-:Y:S02]  /*0180*/  LEA.HI R3, R3, R2, RZ, 0x6 ;  /* 0x0000000203037211 */ /* 0x000fe400078f30ff */
[----:B------:R-:W-:Y:S02]  /*0190*/  SHF.L.U32 R6, R5, 0x3, RZ ;  /* 0x0000000305067819 */ /* 0x000fe400000006ff */
[----:B------:R-:W-:Y:S02]  /*01a0*/  MOV R2, RZ ;  /* 0x000000ff00027202 */ /* 0x000fe40000000f00 */
[----:B------:R-:W-:Y:S02]  /*01b0*/  LEA.HI.SX32 R3, R3, -R6, 0x1a ;  /* 0x8000000603037211 */ /* 0x000fe400078fd2ff */
[----:B------:R-:W-:Y:S02]  /*01c0*/  LOP3.LUT R4, R4, 0xfffffff0, RZ, 0xc0, !PT ;  /* 0xfffffff004047812 */ /* 0x000fe400078ec0ff */
[----:B------:R-:W-:-:S02]  /*01d0*/  IMNMX R7, R3, 0x8, PT ;  /* 0x0000000803077817 */ /* 0x000fc40003800200 */
[----:B------:R-:W-:Y:S02]  /*01e0*/  IADD3 R4, -R4, R12, RZ ;  /* 0x0000000c04047210 */ /* 0x000fe40007ffe1ff */
[-C--:B------:R-:W-:Y:S02]  /*01f0*/  IABS R14, R7.reuse ;  /* 0x00000007000e7213 */ /* 0x080fe40000000000 */
[----:B------:R-:W-:Y:S02]  /*0200*/  IABS R10, R7 ;  /* 0x00000007000a7213 */ /* 0x000fe40000000000 */
[----:B------:R-:W1:Y:S01]  /*0210*/  I2F.RP R5, R14 ;  /* 0x0000000e00057306 */ /* 0x000e620000209400 */
[----:B--2---:R-:W-:Y:S02]  /*0220*/  SHF.L.U32 R77, R16, 0x2, RZ ;  /* 0x00000002104d7819 */ /* 0x004fe400000006ff */
[----:B------:R-:W-:Y:S02]  /*0230*/  IADD3 R10, RZ, -R10, RZ ;  /* 0x8000000aff0a7210 */ /* 0x000fe40007ffe0ff */
[----:B------:R-:W-:-:S02]  /*0240*/  LOP3.LUT R77, R77, 0x3c, RZ, 0xc0, !PT ;  /* 0x0000003c4d4d7812 */ /* 0x000fc400078ec0ff */
[----:B------:R-:W-:-:S04]  /*0250*/  SHF.L.U32 R72, R16, 0x4, RZ ;  /* 0x0000000410487819 */ /* 0x000fc800000006ff */
[----:B------:R-:W-:Y:S01]  /*0260*/  LOP3.LUT R72, R72, 0x3f00, RZ, 0xc0, !PT ;  /* 0x00003f0048487812 */ /* 0x000fe200078ec0ff */
[----:B-1----:R-:W1:Y:S02]  /*0270*/  MUFU.RCP R5, R5 ;  /* 0x0000000500057308 */ /* 0x002e640000001000 */
[----:B-1----:R-:W-:Y:S02]  /*0280*/  IADD3 R3, R5, 0xffffffe, RZ ;  /* 0x0ffffffe05037810 */ /* 0x002fe40007ffe0ff */
[----:B------:R-:W-:-:S04]  /*0290*/  IABS R5, R12 ;  /* 0x0000000c00057213 */ /* 0x000fc80000000000 */
[----:B------:R-:W1:Y:S02]  /*02a0*/  F2I.FTZ.U32.TRUNC.NTZ R3, R3 ;  /* 0x0000000300037305 */ /* 0x000e64000021f000 */
[----:B-1----:R-:W-:-:S05]  /*02b0*/  IADD3 R9, RZ, -R3, RZ ;  /* 0x80000003ff097210 */ /* 0x002fca0007ffe0ff */
[----:B------:R-:W-:-:S04]  /*02c0*/  IMAD R9, R9, R14, RZ ;  /* 0x0000000e09097224 */ /* 0x000fc800078e02ff */
[----:B------:R-:W-:Y:S01]  /*02d0*/  IMAD.HI.U32 R8, R3, R9, R2 ;  /* 0x0000000903087227 */ /* 0x000fe200078e0002 */
[----:B------:R-:W-:-:S04]  /*02e0*/  MOV R2, R11 ;  /* 0x0000000b00027202 */ /* 0x000fc80000000f00 */
[----:B------:R-:W1:Y:S01]  /*02f0*/  I2F.RP R11, R2 ;  /* 0x00000002000b7306 */ /* 0x000e620000209400 */
[----:B------:R-:W-:-:S04]  /*0300*/  IMAD.HI.U32 R3, R8, R5, RZ ;  /* 0x0000000508037227 */ /* 0x000fc800078e00ff */
[----:B------:R-:W-:Y:S01]  /*0310*/  IMAD R3, R3, R10, R5 ;  /* 0x0000000a03037224 */ /* 0x000fe200078e0205 */
[----:B------:R-:W-:Y:S02]  /*0320*/  IABS R5, R4 ;  /* 0x0000000400057213 */ /* 0x000fe40000000000 */
[----:B------:R-:W-:Y:S02]  /*0330*/  LOP3.LUT R4, R4, R7, RZ, 0x3c, !PT ;  /* 0x0000000704047212 */ /* 0x000fe400078e3cff */
[----:B------:R-:W-:Y:S01]  /*0340*/  ISETP.GT.U32.AND P0, PT, R14, R3, PT ;  /* 0x000000030e00720c */ /* 0x000fe20003f04070 */
[----:B------:R-:W-:Y:S01]  /*0350*/  IMAD.HI.U32 R9, R8, R5, RZ ;  /* 0x0000000508097227 */ /* 0x000fe200078e00ff */
[----:B------:R-:W-:Y:S02]  /*0360*/  LOP3.LUT R8, RZ, R7, RZ, 0x33, !PT ;  /* 0x00000007ff087212 */ /* 0x000fe400078e33ff */
[----:B------:R-:W-:Y:S01]  /*0370*/  ISETP.GE.AND P3, PT, R4, RZ, PT ;  /* 0x000000ff0400720c */ /* 0x000fe20003f66270 */
[----:B------:R-:W-:Y:S01]  /*0380*/  IMAD R10, R9, R10, R5 ;  /* 0x0000000a090a7224 */ /* 0x000fe200078e0205 */
[----:B-1----:R-:W1:Y:S01]  /*0390*/  MUFU.RCP R11, R11 ;  /* 0x0000000b000b7308 */ /* 0x002e620000001000 */
[----:B------:R-:W-:-:S03]  /*03a0*/  MOV R4, RZ ;  /* 0x000000ff00047202 */ /* 0x000fc60000000f00 */
[----:B------:R-:W-:-:S03]  /*03b0*/  ISETP.GT.U32.AND P2, PT, R14, R10, PT ;  /* 0x0000000a0e00720c */ /* 0x000fc60003f44070 */
[----:B------:R-:W-:-:S04]  /*03c0*/  @!P0 IADD3 R3, R3, -R14, RZ ;  /* 0x8000000e03038210 */ /* 0x000fc80007ffe0ff */
[----:B------:R-:W-:Y:S02]  /*03d0*/  ISETP.GT.U32.AND P0, PT, R14, R3, PT ;  /* 0x000000030e00720c */ /* 0x000fe40003f04070 */
[----:B-1----:R-:W-:-:S04]  /*03e0*/  IADD3 R5, R11, 0xffffffe, RZ ;  /* 0x0ffffffe0b057810 */ /* 0x002fc80007ffe0ff */
[-C--:B------:R-:W-:Y:S02]  /*03f0*/  @!P2 IADD3 R10, R10, -R14.reuse, RZ ;  /* 0x8000000e0a0aa210 */ /* 0x080fe40007ffe0ff */
[----:B------:R-:W-:Y:S01]  /*0400*/  @!P2 IADD3 R9, R9, 0x1, RZ ;  /* 0x000000010909a810 */ /* 0x000fe20007ffe0ff */
[----:B------:R-:W1:Y:S04]  /*0410*/  F2I.FTZ.U32.TRUNC.NTZ R5, R5 ;  /* 0x0000000500057305 */ /* 0x000e68000021f000 */
[----:B------:R-:W-:Y:S02]  /*0420*/  @!P0 IADD3 R3, R3, -R14, RZ ;  /* 0x8000000e03038210 */ /* 0x000fe40007ffe0ff */
[----:B------:R-:W-:Y:S02]  /*0430*/  ISETP.NE.AND P0, PT, R7, RZ, PT ;  /* 0x000000ff0700720c */ /* 0x000fe40003f05270 */
[----:B------:R-:W-:-:S02]  /*0440*/  @!P1 IADD3 R3, -R3, RZ, RZ ;  /* 0x000000ff03039210 */ /* 0x000fc40007ffe1ff */
[----:B------:R-:W-:Y:S02]  /*0450*/  SHF.R.U32.HI R7, RZ, 0x4, R16 ;  /* 0x00000004ff077819 */ /* 0x000fe40000011610 */
[----:B------:R-:W-:Y:S02]  /*0460*/  SEL R3, R8, R3, !P0 ;  /* 0x0000000308037207 */ /* 0x000fe40004000000 */
[----:B------:R-:W-:Y:S02]  /*0470*/  ISETP.GE.U32.AND P1, PT, R10, R14, PT ;  /* 0x0000000e0a00720c */ /* 0x000fe40003f26070 */
[----:B------:R-:W-:Y:S02]  /*0480*/  IADD3 R66, R6, R3, RZ ;  /* 0x0000000306427210 */ /* 0x000fe40007ffe0ff */
[----:B-1----:R-:W-:Y:S02]  /*0490*/  IADD3 R11, RZ, -R5, RZ ;  /* 0x80000005ff0b7210 */ /* 0x002fe40007ffe0ff */
[----:B------:R-:W-:-:S02]  /*04a0*/  SGXT.U32 R6, R7, 0x4 ;  /* 0x000000040706781a */ /* 0x000fc40000000000 */
[----:B------:R-:W-:Y:S01]  /*04b0*/  SHF.L.U32 R66, R66, 0x6, RZ ;  /* 0x0000000642427819 */ /* 0x000fe200000006ff */
[----:B------:R-:W-:Y:S01]  /*04c0*/  IMAD R3, R11, R2, RZ ;  /* 0x000000020b037224 */ /* 0x000fe200078e02ff */
[----:B------:R-:W-:Y:S02]  /*04d0*/  IABS R10, R0 ;  /* 0x00000000000a7213 */ /* 0x000fe40000000000 */
[C---:B------:R-:W-:Y:S01]  /*04e0*/  LOP3.LUT R69, R66.reuse, R6, RZ, 0xfc, !PT ;  /* 0x0000000642457212 */ /* 0x040fe200078efcff */
[----:B------:R-:W-:Y:S01]  /*04f0*/  IMAD.HI.U32 R4, R5, R3, R4 ;  /* 0x0000000305047227 */ /* 0x000fe200078e0004 */
[----:B------:R-:W-:Y:S02]  /*0500*/  LOP3.LUT R68, R66, 0x10, R6, 0xfe, !PT ;  /* 0x0000001042447812 */ /* 0x000fe400078efe06 */
[----:B------:R-:W-:Y:S02]  /*0510*/  IABS R7, R69 ;  /* 0x0000004500077213 */ /* 0x000fe40000000000 */
[----:B------:R-:W-:-:S02]  /*0520*/  IABS R11, R68 ;  /* 0x00000044000b7213 */ /* 0x000fc40000000000 */
[----:B------:R-:W-:Y:S01]  /*0530*/  IADD3 R10, RZ, -R10, RZ ;  /* 0x8000000aff0a7210 */ /* 0x000fe20007ffe0ff */
[----:B------:R-:W-:Y:S01]  /*0540*/  IMAD.HI.U32 R3, R4, R7, RZ ;  /* 0x0000000704037227 */ /* 0x000fe200078e00ff */
[----:B------:R-:W-:Y:S02]  /*0550*/  @P1 IADD3 R9, R9, 0x1, RZ ;  /* 0x0000000109091810 */ /* 0x000fe40007ffe0ff */
[--C-:B------:R-:W-:Y:S01]  /*0560*/  LOP3.LUT R67, R66, 0x20, R6.reuse, 0xfe, !PT ;  /* 0x0000002042437812 */ /* 0x100fe200078efe06 */
[----:B------:R-:W-:Y:S01]  /*0570*/  IMAD.HI.U32 R5, R4, R11, RZ ;  /* 0x0000000b04057227 */ /* 0x000fe200078e00ff */
[----:B------:R-:W-:Y:S02]  /*0580*/  LOP3.LUT R66, R66, 0x30, R6, 0xfe, !PT ;  /* 0x0000003042427812 */ /* 0x000fe400078efe06 */
[----:B------:R-:W-:Y:S01]  /*0590*/  IABS R13, R67 ;  /* 0x00000043000d7213 */ /* 0x000fe20000000000 */
[-C--:B------:R-:W-:Y:S01]  /*05a0*/  IMAD R3, R3, R10.reuse, R7 ;  /* 0x0000000a03037224 */ /* 0x080fe200078e0207 */
[----:B------:R-:W-:Y:S01]  /*05b0*/  @!P3 IADD3 R9, -R9, RZ, RZ ;  /* 0x000000ff0909b210 */ /* 0x000fe20007ffe1ff */
[----:B------:R-:W-:Y:S01]  /*05c0*/  IMAD R5, R5, R10, R11 ;  /* 0x0000000a05057224 */ /* 0x000fe200078e020b */
[----:B------:R-:W-:Y:S01]  /*05d0*/  IABS R15, R66 ;  /* 0x00000042000f7213 */ /* 0x000fe20000000000 */
[----:B------:R-:W-:Y:S01]  /*05e0*/  IMAD.HI.U32 R7, R4, R13, RZ ;  /* 0x0000000d04077227 */ /* 0x000fe200078e00ff */
[----:B------:R-:W-:-:S02]  /*05f0*/  SEL R8, R8, R9, !P0 ;  /* 0x0000000908087207 */ /* 0x000fc40004000000 */
[----:B------:R-:W-:Y:S01]  /*0600*/  ISETP.GT.U32.AND P0, PT, R2, R3, PT ;  /* 0x000000030200720c */ /* 0x000fe20003f04070 */
[----:B------:R-:W-:Y:S01]  /*0610*/  IMAD.HI.U32 R4, R4, R15, RZ ;  /* 0x0000000f04047227 */ /* 0x000fe200078e00ff */
[----:B------:R-:W-:Y:S02]  /*0620*/  ISETP.GT.U32.AND P1, PT, R2, R5, PT ;  /* 0x000000050200720c */ /* 0x000fe40003f24070 */
[----:B------:R-:W-:Y:S01]  /*0630*/  SHF.R.S32.HI R11, RZ, 0x19, R8 ;  /* 0x00000019ff0b7819 */ /* 0x000fe20000011408 */
[-C--:B------:R-:W-:Y:S01]  /*0640*/  IMAD R7, R7, R10.reuse, R13 ;  /* 0x0000000a07077224 */ /* 0x080fe200078e020d */
[----:B------:R-:W-:Y:S01]  /*0650*/  SHF.L.U32 R65, R8, 0x6, RZ ;  /* 0x0000000608417819 */ /* 0x000fe200000006ff */
[----:B------:R-:W-:Y:S01]  /*0660*/  IMAD R9, R4, R10, R15 ;  /* 0x0000000a04097224 */ /* 0x000fe200078e020f */
[----:B------:R-:W-:Y:S02]  /*0670*/  SGXT R4, R11, 0x1 ;  /* 0x000000010b04781a */ /* 0x000fe40000000200 */
[----:B------:R-:W-:-:S02]  /*0680*/  ISETP.GT.U32.AND P2, PT, R2, R7, PT ;  /* 0x000000070200720c */ /* 0x000fc40003f44070 */
[C---:B------:R-:W-:Y:S02]  /*0690*/  ISETP.GT.U32.AND P3, PT, R2.reuse, R9, PT ;  /* 0x000000090200720c */ /* 0x040fe40003f64070 */
[-C--:B------:R-:W-:Y:S02]  /*06a0*/  @!P0 IADD3 R3, R3, -R2.reuse, RZ ;  /* 0x8000000203038210 */ /* 0x080fe40007ffe0ff */
[----:B------:R-:W-:Y:S02]  /*06b0*/  @!P1 IADD3 R5, R5, -R2, RZ ;  /* 0x8000000205059210 */ /* 0x000fe40007ffe0ff */
[C---:B------:R-:W-:Y:S02]  /*06c0*/  ISETP.GT.U32.AND P1, PT, R2.reuse, R3, PT ;  /* 0x000000030200720c */ /* 0x040fe40003f24070 */
[----:B------:R-:W-:Y:S02]  /*06d0*/  ISETP.GT.U32.AND P4, PT, R2, R5, PT ;  /* 0x000000050200720c */ /* 0x000fe40003f84070 */
[----:B------:R-:W-:-:S02]  /*06e0*/  ISETP.GE.AND P0, PT, R66, RZ, PT ;  /* 0x000000ff4200720c */ /* 0x000fc40003f06270 */
[-C--:B------:R-:W-:Y:S02]  /*06f0*/  @!P2 IADD3 R7, R7, -R2.reuse, RZ ;  /* 0x800000020707a210 */ /* 0x080fe40007ffe0ff */
[-C--:B------:R-:W-:Y:S02]  /*0700*/  @!P3 IADD3 R9, R9, -R2.reuse, RZ ;  /* 0x800000020909b210 */ /* 0x080fe40007ffe0ff */
[C---:B------:R-:W-:Y:S02]  /*0710*/  ISETP.GT.U32.AND P5, PT, R2.reuse, R7, PT ;  /* 0x000000070200720c */ /* 0x040fe40003fa4070 */
[----:B------:R-:W-:Y:S02]  /*0720*/  ISETP.GT.U32.AND P6, PT, R2, R9, PT ;  /* 0x000000090200720c */ /* 0x000fe40003fc4070 */
[----:B------:R-:W-:Y:S02]  /*0730*/  @!P1 IADD3 R3, R3, -R2, RZ ;  /* 0x8000000203039210 */ /* 0x000fe40007ffe0ff */
[----:B------:R-:W-:-:S02]  /*0740*/  ISETP.GE.AND P3, PT, R69, RZ, PT ;  /* 0x000000ff4500720c */ /* 0x000fc40003f66270 */
[----:B------:R-:W-:Y:S02]  /*0750*/  ISETP.GE.AND P2, PT, R68, RZ, PT ;  /* 0x000000ff4400720c */ /* 0x000fe40003f46270 */
[----:B------:R-:W-:Y:S02]  /*0760*/  ISETP.GE.AND P1, PT, R67, RZ, PT ;  /* 0x000000ff4300720c */ /* 0x000fe40003f26270 */
[C---:B------:R-:W-:Y:S02]  /*0770*/  LOP3.LUT R13, R65.reuse, R6, RZ, 0xfc, !PT ;  /* 0x00000006410d7212 */ /* 0x040fe400078efcff */
[C-C-:B------:R-:W-:Y:S02]  /*0780*/  LOP3.LUT R15, R65.reuse, 0x10, R6.reuse, 0xfe, !PT ;  /* 0x00000010410f7812 */ /* 0x140fe400078efe06 */
[C-C-:B------:R-:W-:Y:S02]  /*0790*/  LOP3.LUT R12, R65.reuse, 0x20, R6.reuse, 0xfe, !PT ;  /* 0x00000020410c7812 */ /* 0x140fe400078efe06 */
[----:B------:R-:W-:-:S02]  /*07a0*/  LOP3.LUT R17, R65, 0x30, R6, 0xfe, !PT ;  /* 0x0000003041117812 */ /* 0x000fc400078efe06 */
[C---:B------:R-:W-:Y:S02]  /*07b0*/  LEA.HI R8, R4.reuse, R13, RZ, 0x7 ;  /* 0x0000000d04087211 */ /* 0x040fe400078f38ff */
[C---:B------:R-:W-:Y:S02]  /*07c0*/  LEA.HI R10, R4.reuse, R15, RZ, 0x7 ;  /* 0x0000000f040a7211 */ /* 0x040fe400078f38ff */
[C---:B------:R-:W-:Y:S02]  /*07d0*/  LEA.HI R11, R4.reuse, R12, RZ, 0x7 ;  /* 0x0000000c040b7211 */ /* 0x040fe400078f38ff */
[----:B------:R-:W-:Y:S02]  /*07e0*/  LEA.HI R4, R4, R17, RZ, 0x7 ;  /* 0x0000001104047211 */ /* 0x000fe400078f38ff */
[-C--:B------:R-:W-:Y:S02]  /*07f0*/  @!P4 IADD3 R5, R5, -R2.reuse, RZ ;  /* 0x800000020505c210 */ /* 0x080fe40007ffe0ff */
[----:B------:R-:W-:-:S02]  /*0800*/  @!P5 IADD3 R7, R7, -R2, RZ ;  /* 0x800000020707d210 */ /* 0x000fc40007ffe0ff */
[----:B------:R-:W-:Y:S02]  /*0810*/  @!P6 IADD3 R9, R9, -R2, RZ ;  /* 0x800000020909e210 */ /* 0x000fe40007ffe0ff */
[----:B------:R-:W-:Y:S02]  /*0820*/  LOP3.LUT R8, R8, 0xffffff80, RZ, 0xc0, !PT ;  /* 0xffffff8008087812 */ /* 0x000fe400078ec0ff */
[----:B------:R-:W-:Y:S02]  /*0830*/  LOP3.LUT R4, R4, 0xffffff80, RZ, 0xc0, !PT ;  /* 0xffffff8004047812 */ /* 0x000fe400078ec0ff */
[----:B------:R-:W-:Y:S02]  /*0840*/  ISETP.NE.AND P4, PT, R0, RZ, PT ;  /* 0x000000ff0000720c */ /* 0x000fe40003f85270 */
[----:B------:R-:W-:Y:S02]  /*0850*/  LOP3.LUT R11, R11, 0xffffff80, RZ, 0xc0, !PT ;  /* 0xffffff800b0b7812 */ /* 0x000fe400078ec0ff */
[----:B------:R-:W-:-:S02]  /*0860*/  LOP3.LUT R0, RZ, R0, RZ, 0x33, !PT ;  /* 0x00000000ff007212 */ /* 0x000fc400078e33ff */
[----:B------:R-:W-:Y:S02]  /*0870*/  @!P3 IADD3 R3, -R3, RZ, RZ ;  /* 0x000000ff0303b210 */ /* 0x000fe40007ffe1ff */
[----:B------:R-:W-:Y:S02]  /*0880*/  @!P2 IADD3 R5, -R5, RZ, RZ ;  /* 0x000000ff0505a210 */ /* 0x000fe40007ffe1ff */
[----:B------:R-:W-:Y:S02]  /*0890*/  @!P1 IADD3 R7, -R7, RZ, RZ ;  /* 0x000000ff07079210 */ /* 0x000fe40007ffe1ff */
[----:B------:R-:W-:Y:S02]  /*08a0*/  @!P0 IADD3 R9, -R9, RZ, RZ ;  /* 0x000000ff09098210 */ /* 0x000fe40007ffe1ff */
[----:B------:R-:W-:Y:S02]  /*08b0*/  LOP3.LUT R10, R10, 0xffffff80, RZ, 0xc0, !PT ;  /* 0xffffff800a0a7812 */ /* 0x000fe400078ec0ff */
[----:B------:R-:W-:-:S02]  /*08c0*/  IADD3 R8, R13, -R8, RZ ;  /* 0x800000080d087210 */ /* 0x000fc40007ffe0ff */
[----:B------:R-:W-:Y:S02]  /*08d0*/  IADD3 R14, R17, -R4, RZ ;  /* 0x80000004110e7210 */ /* 0x000fe40007ffe0ff */
[----:B------:R-:W-:Y:S01]  /*08e0*/  IADD3 R12, R12, -R11, RZ ;  /* 0x8000000b0c0c7210 */ /* 0x000fe20007ffe0ff */
[--C-:B------:R-:W-:Y:S01]  /*08f0*/  IMAD R8, R8, 0xac, R77.reuse ;  /* 0x000000ac08087824 */ /* 0x100fe200078e024d */
[----:B------:R-:W-:Y:S01]  /*0900*/  SEL R20, R0, R3, !P4 ;  /* 0x0000000300147207 */ /* 0x000fe20006000000 */
[--C-:B------:R-:W-:Y:S01]  /*0910*/  IMAD R18, R14, 0xac, R77.reuse ;  /* 0x000000ac0e127824 */ /* 0x100fe200078e024d */
[----:B------:R-:W-:Y:S01]  /*0920*/  SEL R22, R0, R5, !P4 ;  /* 0x0000000500167207 */ /* 0x000fe20006000000 */
[--C-:B------:R-:W-:Y:S01]  /*0930*/  IMAD R14, R12, 0xac, R77.reuse ;  /* 0x000000ac0c0e7824 */ /* 0x100fe200078e024d */
[C---:B------:R-:W-:Y:S02]  /*0940*/  SEL R24, R0.reuse, R7, !P4 ;  /* 0x0000000700187207 */ /* 0x040fe40006000000 */
[----:B------:R-:W-:Y:S01]  /*0950*/  SEL R4, R0, R9, !P4 ;  /* 0x0000000900047207 */ /* 0x000fe20006000000 */
[----:B------:R-:W-:Y:S01]  /*0960*/  IMAD R5, R22, 0xac, R77 ;  /* 0x000000ac16057824 */ /* 0x000fe200078e024d */
[----:B------:R-:W-:-:S02]  /*0970*/  IADD3 R10, R15, -R10, RZ ;  /* 0x8000000a0f0a7210 */ /* 0x000fc40007ffe0ff */
[C---:B------:R-:W-:Y:S02]  /*0980*/  LOP3.LUT R0, R6.reuse, 0x10, RZ, 0xfc, !PT ;  /* 0x0000001006007812 */ /* 0x040fe400078efcff */
[----:B------:R-:W-:Y:S01]  /*0990*/  LOP3.LUT R2, R6, 0x20, RZ, 0xfc, !PT ;  /* 0x0000002006027812 */ /* 0x000fe200078efcff */
[----:B------:R-:W-:Y:S01]  /*09a0*/  IMAD R12, R10, 0xac, R77 ;  /* 0x000000ac0a0c7824 */ /* 0x000fe200078e024d */
[CC--:B------:R-:W-:Y:S02]  /*09b0*/  LEA R75, R6.reuse, R77.reuse, 0x6 ;  /* 0x0000004d064b7211 */ /* 0x0c0fe400078e30ff */
[----:B------:R-:W-:Y:S02]  /*09c0*/  MOV R7, 0x4 ;  /* 0x0000000400077802 */ /* 0x000fe40000000f00 */
[----:B------:R-:W-:Y:S02]  /*09d0*/  LOP3.LUT R6, R6, 0x30, RZ, 0xfc, !PT ;  /* 0x0000003006067812 */ /* 0x000fe400078efcff */
[----:B------:R-:W-:Y:S01]  /*09e0*/  LEA R2, R2, R77, 0x6 ;  /* 0x0000004d02027211 */ /* 0x000fe200078e30ff */
[----:B------:R-:W-:Y:S01]  /*09f0*/  IMAD.WIDE R10, R8, R7, c[0x0][0x170] ;  /* 0x00005c00080a7625 */ /* 0x000fe200078e0207 */
[----:B------:R-:W-:-:S02]  /*0a00*/  LEA R6, R6, R77, 0x6 ;  /* 0x0000004d06067211 */ /* 0x000fc400078e30ff */
[----:B------:R-:W-:Y:S01]  /*0a10*/  LEA R0, R0, R77, 0x6 ;  /* 0x0000004d00007211 */ /* 0x000fe200078e30ff */
[--C-:B------:R-:W-:Y:S01]  /*0a20*/  IMAD R8, R20, 0xac, R77.reuse ;  /* 0x000000ac14087824 */ /* 0x100fe200078e024d */
[----:B------:R-:W-:Y:S01]  /*0a30*/  SHF.L.U32 R76, R2, 0x2, RZ ;  /* 0x00000002024c7819 */ /* 0x000fe200000006ff */
[--C-:B------:R-:W-:Y:S01]  /*0a40*/  IMAD R2, R24, 0xac, R77.reuse ;  /* 0x000000ac18027824 */ /* 0x100fe200078e024d */
[----:B------:R-:W-:Y:S01]  /*0a50*/  SHF.L.U32 R74, R6, 0x2, RZ ;  /* 0x00000002064a7819 */ /* 0x000fe200000006ff */
[----:B------:R-:W-:Y:S01]  /*0a60*/  IMAD R6, R4, 0xac, R77 ;  /* 0x000000ac04067824 */ /* 0x000fe200078e024d */
[----:B------:R-:W-:Y:S01]  /*0a70*/  SHF.L.U32 R75, R75, 0x2, RZ ;  /* 0x000000024b4b7819 */ /* 0x000fe200000006ff */
[-C--:B------:R-:W-:Y:S01]  /*0a80*/  IMAD.WIDE R8, R8, R7.reuse, c[0x0][0x168] ;  /* 0x00005a0008087625 */ /* 0x080fe200078e0207 */
[----:B------:R-:W-:Y:S01]  /*0a90*/  SHF.L.U32 R73, R0, 0x2, RZ ;  /* 0x0000000200497819 */ /* 0x000fe200000006ff */
[----:B------:R-:W-:Y:S02]  /*0aa0*/  CS2R R24, SRZ ;  /* 0x0000000000187805 */ /* 0x000fe4000001ff00 */
[-C--:B------:R-:W-:Y:S01]  /*0ab0*/  IMAD.WIDE R4, R5, R7.reuse, c[0x0][0x168] ;  /* 0x00005a0005047625 */ /* 0x080fe200078e0207 */
[----:B------:R1:W-:Y:S03]  /*0ac0*/  LDGSTS.E.BYPASS.128 [R75], [R8.64] ;  /* 0x00000000084b7fae */ /* 0x0003e6000b901c44 */
[-C--:B------:R-:W-:Y:S01]  /*0ad0*/  IMAD.WIDE R18, R18, R7.reuse, c[0x0][0x170] ;  /* 0x00005c0012127625 */ /* 0x080fe200078e0207 */
[----:B------:R2:W-:Y:S03]  /*0ae0*/  LDGSTS.E.BYPASS.128 [R73], [R4.64] ;  /* 0x0000000004497fae */ /* 0x0005e6000b901c44 */
[----:B------:R-:W-:Y:S01]  /*0af0*/  IMAD.WIDE R14, R14, R7, c[0x0][0x170] ;  /* 0x00005c000e0e7625 */ /* 0x000fe200078e0207 */
[----:B------:R-:W-:-:S03]  /*0b00*/  IADD3 R64, P0, R18, 0x200, RZ ;  /* 0x0000020012407810 */ /* 0x000fc60007f1e0ff */
[----:B------:R-:W-:Y:S01]  /*0b10*/  IMAD.WIDE R12, R12, R7, c[0x0][0x170] ;  /* 0x00005c000c0c7625 */ /* 0x000fe200078e0207 */
[----:B------:R-:W-:Y:S02]  /*0b20*/  IADD3 R62, P1, R14, 0x200, RZ ;  /* 0x000002000e3e7810 */ /* 0x000fe40007f3e0ff */
[----:B------:R-:W-:Y:S01]  /*0b30*/  IADD3.X R63, RZ, R19, RZ, P0, !PT ;  /* 0x00000013ff3f7210 */ /* 0x000fe200007fe4ff */
[----:B------:R-:W-:Y:S01]  /*0b40*/  IMAD.WIDE R2, R2, R7, c[0x0][0x168] ;  /* 0x00005a0002027625 */ /* 0x000fe200078e0207 */
[----:B------:R-:W-:Y:S02]  /*0b50*/  IADD3.X R61, RZ, R15, RZ, P1, !PT ;  /* 0x0000000fff3d7210 */ /* 0x000fe40000ffe4ff */
[----:B------:R-:W-:Y:S01]  /*0b60*/  IADD3 R60, P0, R12, 0x200, RZ ;  /* 0x000002000c3c7810 */ /* 0x000fe20007f1e0ff */
[----:B------:R-:W-:Y:S01]  /*0b70*/  IMAD.WIDE R6, R6, R7, c[0x0][0x168] ;  /* 0x00005a0006067625 */ /* 0x000fe200078e0207 */
[----:B------:R3:W-:Y:S01]  /*0b80*/  LDGSTS.E.BYPASS.128 [R76], [R2.64] ;  /* 0x00000000024c7fae */ /* 0x0007e2000b901c44 */
[----:B------:R-:W-:-:S02]  /*0b90*/  IADD3 R0, P3, R2, 0x200, RZ ;  /* 0x0000020002007810 */ /* 0x000fc40007f7e0ff */
[----:B------:R-:W-:Y:S01]  /*0ba0*/  IADD3 R58, P1, R10, 0x200, RZ ;  /* 0x000002000a3a7810 */ /* 0x000fe20007f3e0ff */
[----:B------:R4:W-:Y:S01]  /*0bb0*/  LDGSTS.E.BYPASS.128 [R74], [R6.64] ;  /* 0x00000000064a7fae */ /* 0x0009e2000b901c44 */
[----:B------:R-:W-:Y:S02]  /*0bc0*/  IADD3.X R59, RZ, R13, RZ, P0, !PT ;  /* 0x0000000dff3b7210 */ /* 0x000fe400007fe4ff */
[----:B------:R-:W-:Y:S01]  /*0bd0*/  IADD3.X R57, RZ, R11, RZ, P1, !PT ;  /* 0x0000000bff397210 */ /* 0x000fe20000ffe4ff */
[----:B------:R-:W0:Y:S01]  /*0be0*/  LDGDEPBAR ;  /* 0x00000000000079af */ /* 0x000e220000000000 */
[----:B------:R-:W-:-:S03]  /*0bf0*/  IADD3 R56, P2, R6, 0x200, RZ ;  /* 0x0000020006387810 */ /* 0x000fc60007f5e0ff */
[----:B------:R5:W-:Y:S04]  /*0c00*/  LDGSTS.E.BYPASS.128 [R75+0x8000], [R10.64] ;  /* 0x080000000a4b7fae */ /* 0x000be8000b901c44 */
[----:B------:R1:W-:Y:S04]  /*0c10*/  LDGSTS.E.BYPASS.128 [R73+0x8000], [R12.64] ;  /* 0x080000000c497fae */ /* 0x0003e8000b901c44 */
[----:B------:R1:W-:Y:S04]  /*0c20*/  LDGSTS.E.BYPASS.128 [R76+0x8000], [R14.64] ;  /* 0x080000000e4c7fae */ /* 0x0003e8000b901c44 */
[----:B------:R1:W-:Y:S04]  /*0c30*/  LDGSTS.E.BYPASS.128 [R74+0x8000], [R18.64] ;  /* 0x08000000124a7fae */ /* 0x0003e8000b901c44 */
[----:B------:R-:W0:Y:S04]  /*0c40*/  LDGDEPBAR ;  /* 0x00000000000079af */ /* 0x000e280000000000 */
[----:B------:R-:W-:Y:S06]  /*0c50*/  BAR.SYNC 0x0 ;  /* 0x0000000000007b1d */ /* 0x000fec0000000000 */
[----:B------:R-:W-:Y:S01]  /*0c60*/  @!PT LDS RZ, [RZ] ;  /* 0x00000000fffff984 */ /* 0x000fe20000000800 */
[----:B------:R-:W-:Y:S01]  /*0c70*/  @!PT LDS RZ, [RZ] ;  /* 0x00000000fffff984 */ /* 0x000fe20000000800 */
[----:B------:R-:W-:Y:S01]  /*0c80*/  @!PT LDS RZ, [RZ] ;  /* 0x00000000fffff984 */ /* 0x000fe20000000800 */
[----:B------:R1:W-:Y:S04]  /*0c90*/  LDGSTS.E.BYPASS.128 [R75+0x4000], [R8.64+0x100] ;  /* 0x04000100084b7fae */ /* 0x0003e8000b901c44 */
[----:B------:R2:W-:Y:S04]  /*0ca0*/  LDGSTS.E.BYPASS.128 [R73+0x4000], [R4.64+0x100] ;  /* 0x0400010004497fae */ /* 0x0005e8000b901c44 */
[----:B------:R3:W-:Y:S04]  /*0cb0*/  LDGSTS.E.BYPASS.128 [R76+0x4000], [R2.64+0x100] ;  /* 0x04000100024c7fae */ /* 0x0007e8000b901c44 */
[----:B------:R4:W-:Y:S04]  /*0cc0*/  LDGSTS.E.BYPASS.128 [R74+0x4000], [R6.64+0x100] ;  /* 0x04000100064a7fae */ /* 0x0009e8000b901c44 */
[----:B------:R-:W0:Y:S04]  /*0cd0*/  LDGDEPBAR ;  /* 0x00000000000079af */ /* 0x000e280000000000 */
[----:B------:R5:W-:Y:S01]  /*0ce0*/  LDGSTS.E.BYPASS.128 [R75+0xc000], [R10.64+0x100] ;  /* 0x0c0001000a4b7fae */ /* 0x000be2000b901c44 */
[----:B---3--:R-:W-:-:S02]  /*0cf0*/  IADD3.X R2, RZ, R3, RZ, P3, !PT ;  /* 0x00000003ff027210 */ /* 0x008fc40001ffe4ff */
[----:B------:R-:W-:Y:S01]  /*0d00*/  IADD3 R3, P0, R4, 0x200, RZ ;  /* 0x0000020004037810 */ /* 0x000fe20007f1e0ff */
[----:B------:R3:W-:Y:S01]  /*0d10*/  LDGSTS.E.BYPASS.128 [R73+0xc000], [R12.64+0x100] ;  /* 0x0c0001000c497fae */ /* 0x0007e2000b901c44 */
[----:B--2---:R-:W-:Y:S02]  /*0d20*/  IADD3 R4, P1, R8, 0x200, RZ ;  /* 0x0000020008047810 */ /* 0x004fe40007f3e0ff */
[----:B----4-:R-:W-:Y:S01]  /*0d30*/  IADD3.X R7, RZ, R7, RZ, P2, !PT ;  /* 0x00000007ff077210 */ /* 0x010fe200017fe4ff */
[----:B------:R2:W-:Y:S01]  /*0d40*/  LDGSTS.E.BYPASS.128 [R76+0xc000], [R14.64+0x100] ;  /* 0x0c0001000e4c7fae */ /* 0x0005e2000b901c44 */
[----:B------:R-:W-:Y:S02]  /*0d50*/  IADD3.X R6, RZ, R9, RZ, P1, !PT ;  /* 0x00000009ff067210 */ /* 0x000fe40000ffe4ff */
[----:B------:R-:W-:Y:S01]  /*0d60*/  IADD3.X R5, RZ, R5, RZ, P0, !PT ;  /* 0x00000005ff057210 */ /* 0x000fe200007fe4ff */
[----:B------:R4:W-:Y:S01]  /*0d70*/  LDGSTS.E.BYPASS.128 [R74+0xc000], [R18.64+0x100] ;  /* 0x0c000100124a7fae */ /* 0x0009e2000b901c44 */
[----:B-1----:R-:W-:Y:S01]  /*0d80*/  CS2R R8, SRZ ;  /* 0x0000000000087805 */ /* 0x002fe2000001ff00 */
[----:B-----5:R-:W-:Y:S01]  /*0d90*/  CS2R R10, SRZ ;  /* 0x00000000000a7805 */ /* 0x020fe2000001ff00 */
[----:B------:R-:W-:Y:S01]  /*0da0*/  UMOV UR4, URZ ;  /* 0x0000003f00047c82 */ /* 0x000fe20008000000 */
[----:B------:R-:W0:Y:S01]  /*0db0*/  LDGDEPBAR ;  /* 0x00000000000079af */ /* 0x000e220000000000 */
[----:B---3--:R-:W-:Y:S01]  /*0dc0*/  CS2R R12, SRZ ;  /* 0x00000000000c7805 */ /* 0x008fe2000001ff00 */
[----:B------:R-:W-:Y:S01]  /*0dd0*/  UMOV UR5, URZ ;  /* 0x0000003f00057c82 */ /* 0x000fe20008000000 */
[----:B--2---:R-:W-:Y:S01]  /*0de0*/  CS2R R14, SRZ ;  /* 0x00000000000e7805 */ /* 0x004fe2000001ff00 */
[----:B------:R-:W-:-:S04]  /*0df0*/  DEPBAR.LE SB0, 0x2 ;  /* 0x000080800000791a */ /* 0x000fc80000000000 */
[----:B----4-:R-:W-:Y:S06]  /*0e00*/  BAR.SYNC 0x0 ;  /* 0x0000000000007b1d */ /* 0x010fec0000000000 */
.L_x_1:
[C---:B------:R-:W-:Y:S01]  /*0e10*/  LEA R78, R77.reuse, UR8, 0x8 ;  /* 0x000000084d4e7c11 */ /* 0x040fe2000f8e40ff */
[----:B------:R-:W-:Y:S01]  /*0e20*/  LDS.128 R48, [R72.X4+UR5+0x100] ;  /* 0x0001000548307984 */ /* 0x000fe20008004c00 */
[----:B------:R-:W-:Y:S01]  /*0e30*/  ISETP.GE.U32.AND P0, PT, R77, 0x2c, PT ;  /* 0x0000002c4d00780c */ /* 0x000fe20003f06070 */
[----:B------:R-:W-:Y:S01]  /*0e40*/  ULDC.64 UR10, c[0x0][0x118] ;  /* 0x00004600000a7ab9 */ /* 0x000fe20000000a00 */
[----:B------:R-:W-:Y:S01]  /*0e50*/  ISETP.NE.AND P1, PT, RZ, UR6, PT ;  /* 0x00000006ff007c0c */ /* 0x000fe2000bf25270 */
[----:B------:R-:W1:Y:S01]  /*0e60*/  LDS.128 R32, [R78] ;  /* 0x000000004e207984 */ /* 0x000e620000000c00 */
[----:B------:R-:W-:Y:S01]  /*0e70*/  IADD3 R71, R71, 0x1, RZ ;  /* 0x0000000147477810 */ /* 0x000fe20007ffe0ff */
[----:B------:R-:W-:Y:S01]  /*0e80*/  UIADD3 UR4, UR4, 0x1, URZ ;  /* 0x0000000104047890 */ /* 0x000fe2000fffe03f */
[----:B------:R-:W-:Y:S01]  /*0e90*/  IADD3 R70, R70, 0x40, RZ ;  /* 0x0000004046467810 */ /* 0x000fe20007ffe0ff */
[----:B------:R-:W2:Y:S02]  /*0ea0*/  LDS.128 R40, [R72.X4+UR5+0x200] ;  /* 0x0002000548287984 */ /* 0x000ea40008004c00 */
[----:B------:R-:W-:-:S02]  /*0eb0*/  UISETP.GE.AND UP0, UPT, UR4, 0x2, UPT ;  /* 0x000000020400788c */ /* 0x000fc4000bf06270 */
[----:B------:R-:W3:Y:S02]  /*0ec0*/  LDS.128 R44, [R72.X4+UR5] ;  /* 0x00000005482c7984 */ /* 0x000ee40008004c00 */
[----:B------:R-:W-:Y:S02]  /*0ed0*/  USEL UR4, UR4, URZ, !UP0 ;  /* 0x0000003f04047287 */ /* 0x000fe4000c000000 */
[----:B------:R-:W4:Y:S04]  /*0ee0*/  LDS.128 R52, [R78+0x100] ;  /* 0x000100004e347984 */ /* 0x000f280000000c00 */
[----:B------:R-:W5:Y:S04]  /*0ef0*/  LDS.128 R36, [R78+0x200] ;  /* 0x000200004e247984 */ /* 0x000f680000000c00 */
[----:B------:R-:W5:Y:S04]  /*0f00*/  LDS.128 R20, [R72.X4+UR5+0x300] ;  /* 0x0003000548147984 */ /* 0x000f680008004c00 */
[----:B------:R-:W5:Y:S01]  /*0f10*/  LDS.128 R16, [R78+0x300] ;  /* 0x000300004e107984 */ /* 0x000f620000000c00 */
[-C--:B-1----:R-:W-:Y:S01]  /*0f20*/  FFMA R24, R48, R32.reuse, R24 ;  /* 0x0000002030187223 */ /* 0x082fe20000000018 */
[-C--:B--2---:R-:W-:Y:S01]  /*0f30*/  FFMA R12, R40, R32.reuse, R12 ;  /* 0x00000020280c7223 */ /* 0x084fe2000000000c */
[C---:B---3--:R-:W-:Y:S01]  /*0f40*/  FFMA R28, R44.reuse, R32, R28 ;  /* 0x000000202c1c7223 */ /* 0x048fe2000000001c */
[C---:B----4-:R-:W-:Y:S01]  /*0f50*/  FFMA R82, R44.reuse, R52, R29 ;  /* 0x000000342c527223 */ /* 0x050fe2000000001d */
[----:B------:R-:W-:Y:S01]  /*0f60*/  FFMA R29, R49, R33, R24 ;  /* 0x00000021311d7223 */ /* 0x000fe20000000018 */
[----:B-----5:R-:W-:-:S03]  /*0f70*/  FFMA R30, R44, R36, R30 ;  /* 0x000000242c1e7223 */ /* 0x020fc6000000001e */
[----:B------:R-:W-:Y:S01]  /*0f80*/  FFMA R24, R50, R34, R29 ;  /* 0x0000002232187223 */ /* 0x000fe2000000001d */
[-C--:B------:R-:W-:Y:S01]  /*0f90*/  FFMA R26, R48, R36.reuse, R26 ;  /* 0x00000024301a7223 */ /* 0x080fe2000000001a */
[----:B------:R-:W-:Y:S01]  /*0fa0*/  FFMA R14, R40, R36, R14 ;  /* 0x00000024280e7223 */ /* 0x000fe2000000000e */
[----:B------:R-:W-:Y:S01]  /*0fb0*/  FFMA R80, R20, R32, R8 ;  /* 0x0000002014507223 */ /* 0x000fe20000000008 */
[-C--:B------:R-:W-:Y:S01]  /*0fc0*/  FFMA R8, R48, R52.reuse, R25 ;  /* 0x0000003430087223 */ /* 0x080fe20000000019 */
[-C--:B------:R-:W-:Y:S01]  /*0fd0*/  FFMA R32, R40, R52.reuse, R13 ;  /* 0x0000003428207223 */ /* 0x080fe2000000000d */
[----:B------:R-:W-:Y:S01]  /*0fe0*/  FFMA R52, R20, R52, R9 ;  /* 0x0000003414347223 */ /* 0x000fe20000000009 */
[----:B------:R-:W-:Y:S01]  /*0ff0*/  FFMA R44, R44, R16, R31 ;  /* 0x000000102c2c7223 */ /* 0x000fe2000000001f */
[----:B------:R-:W-:Y:S01]  /*1000*/  FFMA R31, R41, R33, R12 ;  /* 0x00000021291f7223 */ /* 0x000fe2000000000c */
[C---:B------:R-:W-:Y:S01]  /*1010*/  FFMA R25, R45.reuse, R53, R82 ;  /* 0x000000352d197223 */ /* 0x040fe20000000052 */
[C---:B------:R-:W-:Y:S01]  /*1020*/  FFMA R13, R45.reuse, R37, R30 ;  /* 0x000000252d0d7223 */ /* 0x040fe2000000001e */
[C---:B------:R-:W-:Y:S01]  /*1030*/  FFMA R9, R45.reuse, R17, R44 ;  /* 0x000000112d097223 */ /* 0x040fe2000000002c */
[----:B------:R-:W-:Y:S01]  /*1040*/  FFMA R45, R45, R33, R28 ;  /* 0x000000212d2d7223 */ /* 0x000fe2000000001c */
[-C--:B------:R-:W-:Y:S01]  /*1050*/  FFMA R29, R49, R53.reuse, R8 ;  /* 0x00000035311d7223 */ /* 0x080fe20000000008 */
[----:B------:R-:W-:Y:S01]  /*1060*/  FFMA R28, R42, R34, R31 ;  /* 0x000000222a1c7223 */ /* 0x000fe2000000001f */
[----:B------:R-:W-:Y:S01]  /*1070*/  FFMA R10, R20, R36, R10 ;  /* 0x00000024140a7223 */ /* 0x000fe2000000000a */
[-C--:B------:R-:W-:Y:S01]  /*1080*/  FFMA R31, R41, R53.reuse, R32 ;  /* 0x00000035291f7223 */ /* 0x080fe20000000020 */
[----:B------:R-:W-:Y:S01]  /*1090*/  FFMA R53, R21, R53, R52 ;  /* 0x0000003515357223 */ /* 0x000fe20000000034 */
[-C--:B------:R-:W-:Y:S01]  /*10a0*/  FFMA R52, R46, R54.reuse, R25 ;  /* 0x000000362e347223 */ /* 0x080fe20000000019 */
[----:B------:R-:W-:Y:S01]  /*10b0*/  FFMA R44, R50, R54, R29 ;  /* 0x00000036322c7223 */ /* 0x000fe2000000001d */
[-C--:B------:R-:W-:Y:S01]  /*10c0*/  FFMA R25, R49, R37.reuse, R26 ;  /* 0x0000002531197223 */ /* 0x080fe2000000001a */
[-C--:B------:R-:W-:Y:S01]  /*10d0*/  FFMA R29, R41, R37.reuse, R14 ;  /* 0x00000025291d7223 */ /* 0x080fe2000000000e */
[C---:B------:R-:W-:Y:S01]  /*10e0*/  FFMA R37, R21.reuse, R37, R10 ;  /* 0x0000002515257223 */ /* 0x040fe2000000000a */
[----:B------:R-:W-:Y:S01]  /*10f0*/  FFMA R33, R21, R33, R80 ;  /* 0x0000002115217223 */ /* 0x000fe20000000050 */
[----:B------:R-:W-:Y:S01]  /*1100*/  FFMA R12, R46, R34, R45 ;  /* 0x000000222e0c7223 */ /* 0x000fe2000000002d */
[-C--:B------:R-:W-:Y:S01]  /*1110*/  FFMA R48, R48, R16.reuse, R27 ;  /* 0x0000001030307223 */ /* 0x080fe2000000001b */
[-C--:B------:R-:W-:Y:S01]  /*1120*/  FFMA R8, R40, R16.reuse, R15 ;  /* 0x0000001028087223 */ /* 0x080fe2000000000f */
[----:B------:R-:W-:Y:S01]  /*1130*/  FFMA R10, R20, R16, R11 ;  /* 0x00000010140a7223 */ /* 0x000fe2000000000b */
[----:B------:R-:W-:Y:S01]  /*1140*/  FFMA R34, R22, R34, R33 ;  /* 0x0000002216227223 */ /* 0x000fe20000000021 */
[----:B------:R-:W-:Y:S01]  /*1150*/  FFMA R40, R46, R38, R13 ;  /* 0x000000262e287223 */ /* 0x000fe2000000000d */
[-C--:B------:R-:W-:Y:S01]  /*1160*/  FFMA R49, R49, R17.reuse, R48 ;  /* 0x0000001131317223 */ /* 0x080fe20000000030 */
[----:B------:R-:W-:Y:S01]  /*1170*/  FFMA R41, R41, R17, R8 ;  /* 0x0000001129297223 */ /* 0x000fe20000000008 */
[-C--:B------:R-:W-:Y:S01]  /*1180*/  FFMA R79, R47, R35.reuse, R12 ;  /* 0x000000232f4f7223 */ /* 0x080fe2000000000c */
[----:B------:R-:W-:Y:S01]  /*1190*/  FFMA R45, R43, R35, R28 ;  /* 0x000000232b2d7223 */ /* 0x000fe2000000001c */
[C---:B------:R-:W-:Y:S01]  /*11a0*/  FFMA R36, R42.reuse, R54, R31 ;  /* 0x000000362a247223 */ /* 0x040fe2000000001f */
[----:B------:R-:W-:Y:S01]  /*11b0*/  FFMA R16, R42, R38, R29 ;  /* 0x000000262a107223 */ /* 0x000fe2000000001d */
[----:B------:R-:W-:Y:S01]  /*11c0*/  FFMA R17, R21, R17, R10 ;  /* 0x0000001115117223 */ /* 0x000fe2000000000a */
[----:B------:R-:W-:Y:S01]  /*11d0*/  FFMA R46, R46, R18, R9 ;  /* 0x000000122e2e7223 */ /* 0x000fe20000000009 */
[----:B------:R-:W-:Y:S01]  /*11e0*/  LDS.128 R12, [R78+0x110] ;  /* 0x000110004e0c7984 */ /* 0x000fe20000000c00 */
[-C--:B------:R-:W-:Y:S01]  /*11f0*/  FFMA R87, R51, R35.reuse, R24 ;  /* 0x0000002333577223 */ /* 0x080fe20000000018 */
[----:B------:R-:W-:Y:S01]  /*1200*/  FFMA R20, R50, R38, R25 ;  /* 0x0000002632147223 */ /* 0x000fe20000000019 */
[----:B------:R-:W-:Y:S01]  /*1210*/  FFMA R81, R23, R35, R34 ;  /* 0x0000002317517223 */ /* 0x000fe20000000022 */
[----:B------:R-:W1:Y:S01]  /*1220*/  LDS.128 R8, [R72.X4+UR5+0x10] ;  /* 0x0000100548087984 */ /* 0x000e620008004c00 */
[----:B------:R-:W-:Y:S01]  /*1230*/  FFMA R54, R22, R54, R53 ;  /* 0x0000003616367223 */ /* 0x000fe20000000035 */
[-C--:B------:R-:W-:Y:S01]  /*1240*/  FFMA R50, R50, R18.reuse, R49 ;  /* 0x0000001232327223 */ /* 0x080fe20000000031 */
[-C--:B------:R-:W-:Y:S01]  /*1250*/  FFMA R42, R42, R18.reuse, R41 ;  /* 0x000000122a2a7223 */ /* 0x080fe20000000029 */
[----:B------:R-:W2:Y:S01]  /*1260*/  LDS.128 R28, [R78+0x10] ;  /* 0x000010004e1c7984 */ /* 0x000ea20000000c00 */
[C---:B------:R-:W-:Y:S01]  /*1270*/  FFMA R18, R22.reuse, R18, R17 ;  /* 0x0000001216127223 */ /* 0x040fe20000000011 */
[-C--:B------:R-:W-:Y:S01]  /*1280*/  FFMA R41, R47, R55.reuse, R52 ;  /* 0x000000372f297223 */ /* 0x080fe20000000034 */
[-C--:B------:R-:W-:Y:S01]  /*1290*/  FFMA R53, R51, R55.reuse, R44 ;  /* 0x0000003733357223 */ /* 0x080fe2000000002c */
[----:B------:R-:W3:Y:S01]  /*12a0*/  LDS.128 R24, [R78+0x210] ;  /* 0x000210004e187984 */ /* 0x000ee20000000c00 */
[-C--:B------:R-:W-:Y:S01]  /*12b0*/  FFMA R49, R43, R55.reuse, R36 ;  /* 0x000000372b317223 */ /* 0x080fe20000000024 */
[----:B------:R-:W-:Y:S01]  /*12c0*/  FFMA R17, R23, R55, R54 ;  /* 0x0000003717117223 */ /* 0x000fe20000000036 */
[-C--:B------:R-:W-:Y:S01]  /*12d0*/  FFMA R83, R47, R39.reuse, R40 ;  /* 0x000000272f537223 */ /* 0x080fe20000000028 */
[----:B------:R-:W4:Y:S01]  /*12e0*/  LDS.128 R32, [R78+0x310] ;  /* 0x000310004e207984 */ /* 0x000f220000000c00 */
[----:B------:R-:W-:Y:S01]  /*12f0*/  FFMA R55, R51, R39, R20 ;  /* 0x0000002733377223 */ /* 0x000fe20000000014 */
[-C--:B------:R-:W-:Y:S01]  /*1300*/  FFMA R85, R47, R19.reuse, R46 ;  /* 0x000000132f557223 */ /* 0x080fe2000000002e */
[-C--:B------:R-:W-:Y:S01]  /*1310*/  FFMA R51, R51, R19.reuse, R50 ;  /* 0x0000001333337223 */ /* 0x080fe20000000032 */
[C---:B------:R-:W-:Y:S01]  /*1320*/  FFMA R47, R43.reuse, R19, R42 ;  /* 0x000000132b2f7223 */ /* 0x040fe2000000002a */
[----:B------:R-:W-:Y:S01]  /*1330*/  FFMA R38, R22, R38, R37 ;  /* 0x0000002616267223 */ /* 0x000fe20000000025 */
[----:B------:R-:W-:Y:S01]  /*1340*/  FFMA R91, R43, R39, R16 ;  /* 0x000000272b5b7223 */ /* 0x000fe20000000010 */
[----:B------:R-:W-:-:S02]  /*1350*/  FFMA R19, R23, R19, R18 ;  /* 0x0000001317137223 */ /* 0x000fc40000000012 */
[----:B------:R-:W-:Y:S02]  /*1360*/  FFMA R21, R23, R39, R38 ;  /* 0x0000002717157223 */ /* 0x000fe40000000026 */
[----:B------:R-:W5:Y:S01]  /*1370*/  LDS.128 R36, [R72.X4+UR5+0x110] ;  /* 0x0001100548247984 */ /* 0x000f620008004c00 */
[C---:B-1----:R-:W-:Y:S01]  /*1380*/  FFMA R18, R8.reuse, R12, R41 ;  /* 0x0000000c08127223 */ /* 0x042fe20000000029 */
[----:B--2---:R-:W-:-:S03]  /*1390*/  FFMA R16, R8, R28, R79 ;  /* 0x0000001c08107223 */ /* 0x004fc6000000004f */
[C---:B------:R-:W-:Y:S01]  /*13a0*/  FFMA R41, R9.reuse, R13, R18 ;  /* 0x0000000d09297223 */ /* 0x040fe20000000012 */
[----:B---3--:R-:W-:Y:S01]  /*13b0*/  FFMA R20, R8, R24, R83 ;  /* 0x0000001808147223 */ /* 0x008fe20000000053 */
[C---:B------:R-:W-:Y:S02]  /*13c0*/  FFMA R43, R9.reuse, R29, R16 ;  /* 0x0000001d092b7223 */ /* 0x040fe40000000010 */
[----:B------:R-:W-:Y:S01]  /*13d0*/  FFMA R16, R10, R14, R41 ;  /* 0x0000000e0a107223 */ /* 0x000fe20000000029 */
[----:B----4-:R-:W-:Y:S01]  /*13e0*/  FFMA R8, R8, R32, R85 ;  /* 0x0000002008087223 */ /* 0x010fe20000000055 */
[----:B------:R-:W-:Y:S02]  /*13f0*/  FFMA R23, R9, R25, R20 ;  /* 0x0000001909177223 */ /* 0x000fe40000000014 */
[----:B------:R-:W-:Y:S01]  /*1400*/  FFMA R83, R11, R15, R16 ;  /* 0x0000000f0b537223 */ /* 0x000fe20000000010 */
[----:B------:R-:W-:Y:S01]  /*1410*/  FFMA R9, R9, R33, R8 ;  /* 0x0000002109097223 */ /* 0x000fe20000000008 */
[C---:B------:R-:W-:Y:S01]  /*1420*/  FFMA R8, R10.reuse, R30, R43 ;  /* 0x0000001e0a087223 */ /* 0x040fe2000000002b */
[C---:B------:R-:W-:Y:S01]  /*1430*/  FFMA R18, R10.reuse, R26, R23 ;  /* 0x0000001a0a127223 */ /* 0x040fe20000000017 */
[----:B------:R-:W1:Y:S01]  /*1440*/  LDS.128 R40, [R72.X4+UR5+0x210] ;  /* 0x0002100548287984 */ /* 0x000e620008004c00 */
[----:B------:R-:W-:Y:S01]  /*1450*/  FFMA R10, R10, R34, R9 ;  /* 0x000000220a0a7223 */ /* 0x000fe20000000009 */
[C---:B------:R-:W-:Y:S01]  /*1460*/  FFMA R89, R11.reuse, R31, R8 ;  /* 0x0000001f0b597223 */ /* 0x040fe20000000008 */
[C---:B------:R-:W-:Y:S01]  /*1470*/  FFMA R85, R11.reuse, R27, R18 ;  /* 0x0000001b0b557223 */ /* 0x040fe20000000012 */
[C---:B-----5:R-:W-:Y:S01]  /*1480*/  FFMA R16, R36.reuse, R24, R55 ;  /* 0x0000001824107223 */ /* 0x060fe20000000037 */
[----:B------:R-:W-:Y:S01]  /*1490*/  FFMA R79, R11, R35, R10 ;  /* 0x000000230b4f7223 */ /* 0x000fe2000000000a */
[C---:B------:R-:W-:Y:S01]  /*14a0*/  FFMA R10, R36.reuse, R12, R53 ;  /* 0x0000000c240a7223 */ /* 0x040fe20000000035 */
[C---:B------:R-:W-:Y:S01]  /*14b0*/  FFMA R8, R36.reuse, R28, R87 ;  /* 0x0000001c24087223 */ /* 0x040fe20000000057 */
[----:B------:R-:W2:Y:S01]  /*14c0*/  LDS.128 R52, [R72.X4+UR5+0x310] ;  /* 0x0003100548347984 */ /* 0x000ea20008004c00 */
[----:B------:R-:W-:Y:S01]  /*14d0*/  FFMA R36, R36, R32, R51 ;  /* 0x0000002024247223 */ /* 0x000fe20000000033 */
[C---:B------:R-:W-:Y:S01]  /*14e0*/  FFMA R11, R37.reuse, R13, R10 ;  /* 0x0000000d250b7223 */ /* 0x040fe2000000000a */
[C---:B------:R-:W-:Y:S01]  /*14f0*/  FFMA R9, R37.reuse, R25, R16 ;  /* 0x0000001925097223 */ /* 0x040fe20000000010 */
[C---:B------:R-:W-:Y:S01]  /*1500*/  FFMA R23, R37.reuse, R29, R8 ;  /* 0x0000001d25177223 */ /* 0x040fe20000000008 */
[----:B------:R-:W-:Y:S01]  /*1510*/  FFMA R37, R37, R33, R36 ;  /* 0x0000002125257223 */ /* 0x000fe20000000024 */
[C---:B------:R-:W-:Y:S01]  /*1520*/  FFMA R80, R38.reuse, R14, R11 ;  /* 0x0000000e26507223 */ /* 0x040fe2000000000b */
[C---:B------:R-:W-:Y:S01]  /*1530*/  FFMA R36, R38.reuse, R26, R9 ;  /* 0x0000001a26247223 */ /* 0x040fe20000000009 */
[C---:B------:R-:W-:Y:S01]  /*1540*/  FFMA R82, R38.reuse, R30, R23 ;  /* 0x0000001e26527223 */ /* 0x040fe20000000017 */
[----:B------:R-:W-:-:S04]  /*1550*/  FFMA R38, R38, R34, R37 ;  /* 0x0000002226267223 */ /* 0x000fc80000000025 */
[----:B------:R-:W-:Y:S01]  /*1560*/  FFMA R37, R39, R35, R38 ;  /* 0x0000002327257223 */ /* 0x000fe20000000026 */
[C---:B-1----:R-:W-:Y:S01]  /*1570*/  FFMA R10, R40.reuse, R12, R49 ;  /* 0x0000000c280a7223 */ /* 0x042fe20000000031 */
[C---:B------:R-:W-:Y:S01]  /*1580*/  FFMA R16, R40.reuse, R24, R91 ;  /* 0x0000001828107223 */ /* 0x040fe2000000005b */
[C---:B------:R-:W-:Y:S01]  /*1590*/  FFMA R8, R40.reuse, R28, R45 ;  /* 0x0000001c28087223 */ /* 0x040fe2000000002d */
[----:B------:R-:W-:Y:S01]  /*15a0*/  FFMA R40, R40, R32, R47 ;  /* 0x0000002028287223 */ /* 0x000fe2000000002f */
[C---:B------:R-:W-:Y:S01]  /*15b0*/  FFMA R11, R41.reuse, R13, R10 ;  /* 0x0000000d290b7223 */ /* 0x040fe2000000000a */
[C---:B------:R-:W-:Y:S01]  /*15c0*/  FFMA R9, R41.reuse, R25, R16 ;  /* 0x0000001929097223 */ /* 0x040fe20000000010 */
[C---:B------:R-:W-:Y:S01]  /*15d0*/  FFMA R23, R41.reuse, R29, R8 ;  /* 0x0000001d29177223 */ /* 0x040fe20000000008 */
[-C--:B------:R-:W-:Y:S01]  /*15e0*/  FFMA R41, R41, R33.reuse, R40 ;  /* 0x0000002129297223 */ /* 0x080fe20000000028 */
[C---:B------:R-:W-:Y:S01]  /*15f0*/  FFMA R84, R42.reuse, R14, R11 ;  /* 0x0000000e2a547223 */ /* 0x040fe2000000000b */
[----:B------:R-:W-:Y:S01]  /*1600*/  FFMA R40, R42, R26, R9 ;  /* 0x0000001a2a287223 */ /* 0x000fe20000000009 */
[----:B------:R-:W-:Y:S01]  /*1610*/  LDS.128 R48, [R72.X4+UR5+0x120] ;  /* 0x0001200548307984 */ /* 0x000fe20008004c00 */
[C---:B--2---:R-:W-:Y:S01]  /*1620*/  FFMA R32, R52.reuse, R32, R19 ;  /* 0x0000002034207223 */ /* 0x044fe20000000013 */
[C---:B------:R-:W-:Y:S01]  /*1630*/  FFMA R28, R52.reuse, R28, R81 ;  /* 0x0000001c341c7223 */ /* 0x040fe20000000051 */
[C---:B------:R-:W-:Y:S01]  /*1640*/  FFMA R12, R52.reuse, R12, R17 ;  /* 0x0000000c340c7223 */ /* 0x040fe20000000011 */
[----:B------:R-:W1:Y:S01]  /*1650*/  LDS.128 R8, [R78+0x20] ;  /* 0x000020004e087984 */ /* 0x000e620000000c00 */
[----:B------:R-:W-:Y:S01]  /*1660*/  FFMA R24, R52, R24, R21 ;  /* 0x0000001834187223 */ /* 0x000fe20000000015 */
[C---:B------:R-:W-:Y:S01]  /*1670*/  FFMA R33, R53.reuse, R33, R32 ;  /* 0x0000002135217223 */ /* 0x040fe20000000020 */
[C---:B------:R-:W-:Y:S01]  /*1680*/  FFMA R29, R53.reuse, R29, R28 ;  /* 0x0000001d351d7223 */ /* 0x040fe2000000001c */
[C---:B------:R-:W-:Y:S01]  /*1690*/  FFMA R13, R53.reuse, R13, R12 ;  /* 0x0000000d350d7223 */ /* 0x040fe2000000000c */
[----:B------:R-:W-:Y:S01]  /*16a0*/  FFMA R25, R53, R25, R24 ;  /* 0x0000001935197223 */ /* 0x000fe20000000018 */
[C---:B------:R-:W-:Y:S01]  /*16b0*/  FFMA R86, R42.reuse, R30, R23 ;  /* 0x0000001e2a567223 */ /* 0x040fe20000000017 */
[-C--:B------:R-:W-:Y:S01]  /*16c0*/  FFMA R42, R42, R34.reuse, R41 ;  /* 0x000000222a2a7223 */ /* 0x080fe20000000029 */
[C---:B------:R-:W-:Y:S01]  /*16d0*/  FFMA R34, R54.reuse, R34, R33 ;  /* 0x0000002236227223 */ /* 0x040fe20000000021 */
[C---:B------:R-:W-:Y:S01]  /*16e0*/  FFMA R30, R54.reuse, R30, R29 ;  /* 0x0000001e361e7223 */ /* 0x040fe2000000001d */
[C---:B------:R-:W-:Y:S01]  /*16f0*/  FFMA R14, R54.reuse, R14, R13 ;  /* 0x0000000e360e7223 */ /* 0x040fe2000000000d */
[----:B------:R-:W-:Y:S01]  /*1700*/  FFMA R26, R54, R26, R25 ;  /* 0x0000001a361a7223 */ /* 0x000fe20000000019 */
[C---:B------:R-:W-:Y:S01]  /*1710*/  FFMA R33, R39.reuse, R31, R82 ;  /* 0x0000001f27217223 */ /* 0x040fe20000000052 */
[C---:B------:R-:W-:Y:S01]  /*1720*/  FFMA R13, R39.reuse, R27, R36 ;  /* 0x0000001b270d7223 */ /* 0x040fe20000000024 */
        /* <DEDUP_REMOVED lines=8> */
[----:B------:R-:W-:Y:S01]  /*17b0*/  FFMA R31, R55, R31, R30 ;  /* 0x0000001f371f7223 */ /* 0x000fe2000000001e */
[----:B------:R-:W2:Y:S04]  /*17c0*/  LDS.128 R44, [R72.X4+UR5+0x20] ;  /* 0x00002005482c7984 */ /* 0x000ea80008004c00 */
[----:B------:R-:W3:Y:S04]  /*17d0*/  LDS.128 R20, [R72.X4+UR5+0x220] ;  /* 0x0002200548147984 */ /* 0x000ee80008004c00 */
[----:B------:R-:W4:Y:S04]  /*17e0*/  LDS.128 R52, [R78+0x120] ;  /* 0x000120004e347984 */ /* 0x000f280000000c00 */
[----:B------:R-:W5:Y:S01]  /*17f0*/  LDS.128 R16, [R72.X4+UR5+0x320] ;  /* 0x0003200548107984 */ /* 0x000f620008004c00 */
[----:B-1----:R-:W-:-:S03]  /*1800*/  FFMA R80, R48, R8, R33 ;  /* 0x0000000830507223 */ /* 0x002fc60000000021 */
[----:B------:R-:W1:Y:S01]  /*1810*/  LDS.128 R32, [R78+0x220] ;  /* 0x000220004e207984 */ /* 0x000e620000000c00 */
[-C--:B--2---:R-:W-:Y:S01]  /*1820*/  FFMA R82, R44, R8.reuse, R89 ;  /* 0x000000082c527223 */ /* 0x084fe20000000059 */
[----:B---3--:R-:W-:Y:S01]  /*1830*/  FFMA R42, R20, R8, R43 ;  /* 0x00000008142a7223 */ /* 0x008fe2000000002b */
[-C--:B----4-:R-:W-:Y:S01]  /*1840*/  FFMA R38, R44, R52.reuse, R83 ;  /* 0x000000342c267223 */ /* 0x090fe20000000053 */
[-C--:B------:R-:W-:Y:S01]  /*1850*/  FFMA R36, R48, R52.reuse, R41 ;  /* 0x0000003430247223 */ /* 0x080fe20000000029 */
[-C--:B------:R-:W-:Y:S01]  /*1860*/  FFMA R28, R20, R52.reuse, R81 ;  /* 0x00000034141c7223 */ /* 0x080fe20000000051 */
[C---:B-----5:R-:W-:Y:S01]  /*1870*/  FFMA R52, R16.reuse, R52, R15 ;  /* 0x0000003410347223 */ /* 0x060fe2000000000f */
[----:B------:R-:W-:Y:S01]  /*1880*/  FFMA R84, R16, R8, R31 ;  /* 0x0000000810547223 */ /* 0x000fe2000000001f */
[-C--:B------:R-:W-:Y:S01]  /*1890*/  FFMA R31, R49, R9.reuse, R80 ;  /* 0x00000009311f7223 */ /* 0x080fe20000000050 */
[-C--:B-1----:R-:W-:Y:S01]  /*18a0*/  FFMA R24, R48, R32.reuse, R13 ;  /* 0x0000002030187223 */ /* 0x082fe2000000000d */
[-C--:B------:R-:W-:Y:S01]  /*18b0*/  FFMA R8, R44, R32.reuse, R85 ;  /* 0x000000202c087223 */ /* 0x080fe20000000055 */
[----:B------:R-:W1:Y:S01]  /*18c0*/  LDS.128 R12, [R78+0x320] ;  /* 0x000320004e0c7984 */ /* 0x000e620000000c00 */
[-C--:B------:R-:W-:Y:S01]  /*18d0*/  FFMA R30, R20, R32.reuse, R39 ;  /* 0x00000020141e7223 */ /* 0x080fe20000000027 */
[----:B------:R-:W-:Y:S01]  /*18e0*/  FFMA R32, R16, R32, R27 ;  /* 0x0000002010207223 */ /* 0x000fe2000000001b */
[-C--:B------:R-:W-:Y:S01]  /*18f0*/  FFMA R27, R45, R9.reuse, R82 ;  /* 0x000000092d1b7223 */ /* 0x080fe20000000052 */
[-C--:B-1----:R-:W-:Y:S01]  /*1900*/  FFMA R40, R48, R12.reuse, R37 ;  /* 0x0000000c30287223 */ /* 0x082fe20000000025 */
[-C--:B------:R-:W-:Y:S01]  /*1910*/  FFMA R37, R21, R9.reuse, R42 ;  /* 0x0000000915257223 */ /* 0x080fe2000000002a */
[----:B------:R-:W-:Y:S01]  /*1920*/  FFMA R9, R17, R9, R84 ;  /* 0x0000000911097223 */ /* 0x000fe20000000054 */
[----:B------:R-:W-:Y:S01]  /*1930*/  FFMA R26, R44, R12, R79 ;  /* 0x0000000c2c1a7223 */ /* 0x000fe2000000004f */
[-C--:B------:R-:W-:Y:S01]  /*1940*/  FFMA R42, R46, R10.reuse, R27 ;  /* 0x0000000a2e2a7223 */ /* 0x080fe2000000001b */
[-C--:B------:R-:W-:Y:S01]  /*1950*/  FFMA R44, R50, R10.reuse, R31 ;  /* 0x0000000a322c7223 */ /* 0x080fe2000000001f */
[-C--:B------:R-:W-:Y:S01]  /*1960*/  FFMA R48, R22, R10.reuse, R37 ;  /* 0x0000000a16307223 */ /* 0x080fe20000000025 */
        /* <DEDUP_REMOVED lines=21> */
[----:B------:R-:W-:Y:S01]  /*1ac0*/  LDS.128 R8, [R72.X4+UR5+0x30] ;  /* 0x0000300548087984 */ /* 0x000fe20008004c00 */
[----:B------:R-:W-:Y:S01]  /*1ad0*/  FFMA R12, R16, R12, R29 ;  /* 0x0000000c100c7223 */ /* 0x000fe2000000001d */
[-C--:B------:R-:W-:Y:S01]  /*1ae0*/  FFMA R49, R49, R13.reuse, R40 ;  /* 0x0000000d31317223 */ /* 0x080fe20000000028 */
[-C--:B------:R-:W-:Y:S01]  /*1af0*/  FFMA R21, R21, R13.reuse, R20 ;  /* 0x0000000d15157223 */ /* 0x080fe20000000014 */
[----:B------:R-:W1:Y:S01]  /*1b00*/  LDS.128 R24, [R78+0x30] ;  /* 0x000030004e187984 */ /* 0x000e620000000c00 */
[----:B------:R-:W-:Y:S01]  /*1b10*/  FFMA R54, R18, R54, R53 ;  /* 0x0000003612367223 */ /* 0x000fe20000000035 */
[----:B------:R-:W-:Y:S01]  /*1b20*/  FFMA R13, R17, R13, R12 ;  /* 0x0000000d110d7223 */ /* 0x000fe2000000000c */
[-C--:B------:R-:W-:Y:S01]  /*1b30*/  FFMA R46, R46, R14.reuse, R45 ;  /* 0x0000000e2e2e7223 */ /* 0x080fe2000000002d */
[----:B------:R-:W2:Y:S01]  /*1b40*/  LDS.128 R28, [R78+0x130] ;  /* 0x000130004e1c7984 */ /* 0x000ea20000000c00 */
[-C--:B------:R-:W-:Y:S01]  /*1b50*/  FFMA R50, R50, R14.reuse, R49 ;  /* 0x0000000e32327223 */ /* 0x080fe20000000031 */
[----:B------:R-:W-:Y:S01]  /*1b60*/  FFMA R22, R22, R14, R21 ;  /* 0x0000000e16167223 */ /* 0x000fe20000000015 */
[C---:B------:R-:W-:Y:S01]  /*1b70*/  FFMA R34, R18.reuse, R34, R33 ;  /* 0x0000002212227223 */ /* 0x040fe20000000021 */
[----:B------:R-:W3:Y:S01]  /*1b80*/  LDS.128 R36, [R78+0x230] ;  /* 0x000230004e247984 */ /* 0x000ee20000000c00 */
[----:B------:R-:W-:Y:S01]  /*1b90*/  FFMA R14, R18, R14, R13 ;  /* 0x0000000e120e7223 */ /* 0x000fe2000000000d */
[-C--:B------:R-:W-:Y:S01]  /*1ba0*/  FFMA R33, R47, R55.reuse, R82 ;  /* 0x000000372f217223 */ /* 0x080fe20000000052 */
[-C--:B------:R-:W-:Y:S01]  /*1bb0*/  FFMA R21, R51, R55.reuse, R52 ;  /* 0x0000003733157223 */ /* 0x080fe20000000034 */
[----:B------:R-:W4:Y:S01]  /*1bc0*/  LDS.128 R40, [R78+0x330] ;  /* 0x000330004e287984 */ /* 0x000f220000000c00 */
[-C--:B------:R-:W-:Y:S01]  /*1bd0*/  FFMA R45, R23, R55.reuse, R44 ;  /* 0x00000037172d7223 */ /* 0x080fe2000000002c */
[----:B------:R-:W-:Y:S01]  /*1be0*/  FFMA R13, R19, R55, R54 ;  /* 0x00000037130d7223 */ /* 0x000fe20000000036 */
[-C--:B------:R-:W-:Y:S01]  /*1bf0*/  FFMA R87, R47, R35.reuse, R80 ;  /* 0x000000232f577223 */ /* 0x080fe20000000050 */
[----:B------:R-:W5:Y:S01]  /*1c00*/  LDS.128 R52, [R72.X4+UR5+0x130] ;  /* 0x0001300548347984 */ /* 0x000f620008004c00 */
[-C--:B------:R-:W-:Y:S01]  /*1c10*/  FFMA R93, R51, R35.reuse, R48 ;  /* 0x00000023335d7223 */ /* 0x080fe20000000030 */
[-C--:B------:R-:W-:Y:S01]  /*1c20*/  FFMA R49, R23, R35.reuse, R32 ;  /* 0x0000002317317223 */ /* 0x080fe20000000020 */
[----:B------:R-:W-:Y:S01]  /*1c30*/  FFMA R17, R19, R35, R34 ;  /* 0x0000002313117223 */ /* 0x000fe20000000022 */
[-C--:B------:R-:W-:Y:S01]  /*1c40*/  FFMA R35, R47, R15.reuse, R46 ;  /* 0x0000000f2f237223 */ /* 0x080fe2000000002e */
[-C--:B------:R-:W-:Y:S01]  /*1c50*/  FFMA R51, R51, R15.reuse, R50 ;  /* 0x0000000f33337223 */ /* 0x080fe20000000032 */
[-C--:B------:R-:W-:Y:S01]  /*1c60*/  FFMA R47, R23, R15.reuse, R22 ;  /* 0x0000000f172f7223 */ /* 0x080fe20000000016 */
[----:B------:R-:W-:Y:S01]  /*1c70*/  FFMA R15, R19, R15, R14 ;  /* 0x0000000f130f7223 */ /* 0x000fe2000000000e */
[C---:B-1----:R-:W-:Y:S01]  /*1c80*/  FFMA R12, R8.reuse, R24, R85 ;  /* 0x00000018080c7223 */ /* 0x042fe20000000055 */
[----:B--2---:R-:W-:-:S03]  /*1c90*/  FFMA R14, R8, R28, R33 ;  /* 0x0000001c080e7223 */ /* 0x004fc60000000021 */
[C---:B------:R-:W-:Y:S01]  /*1ca0*/  FFMA R33, R9.reuse, R25, R12 ;  /* 0x0000001909217223 */ /* 0x040fe2000000000c */
[C---:B---3--:R-:W-:Y:S01]  /*1cb0*/  FFMA R16, R8.reuse, R36, R87 ;  /* 0x0000002408107223 */ /* 0x048fe20000000057 */
[C---:B------:R-:W-:Y:S01]  /*1cc0*/  FFMA R23, R9.reuse, R29, R14 ;  /* 0x0000001d09177223 */ /* 0x040fe2000000000e */
[----:B----4-:R-:W-:Y:S02]  /*1cd0*/  FFMA R8, R8, R40, R35 ;  /* 0x0000002808087223 */ /* 0x010fe40000000023 */
[C---:B------:R-:W-:Y:S01]  /*1ce0*/  FFMA R19, R9.reuse, R37, R16 ;  /* 0x0000002509137223 */ /* 0x040fe20000000010 */
[C---:B------:R-:W-:Y:S01]  /*1cf0*/  FFMA R12, R10.reuse, R30, R23 ;  /* 0x0000001e0a0c7223 */ /* 0x040fe20000000017 */
        /* <DEDUP_REMOVED lines=8> */
[C---:B------:R-:W-:Y:S01]  /*1d80*/  FFMA R91, R11.reuse, R43, R10 ;  /* 0x0000002b0b5b7223 */ /* 0x040fe2000000000a */
[C---:B------:R-:W-:Y:S01]  /*1d90*/  FFMA R10, R52.reuse, R28, R21 ;  /* 0x0000001c340a7223 */ /* 0x040fe20000000015 */
[C---:B------:R-:W-:Y:S01]  /*1da0*/  FFMA R12, R52.reuse, R36, R93 ;  /* 0x00000024340c7223 */ /* 0x040fe2000000005d */
[----:B------:R-:W2:Y:S01]  /*1db0*/  LDS.128 R20, [R72.X4+UR5+0x330] ;  /* 0x0003300548147984 */ /* 0x000ea20008004c00 */
[----:B------:R-:W-:Y:S01]  /*1dc0*/  FFMA R89, R11, R39, R14 ;  /* 0x000000270b597223 */ /* 0x000fe2000000000e */
        /* <DEDUP_REMOVED lines=19> */
[----:B------:R-:W-:Y:S01]  /*1f00*/  FFMA R33, R33, R41, R32 ;  /* 0x0000002921217223 */ /* 0x000fe20000000020 */
[C---:B--2---:R-:W-:Y:S01]  /*1f10*/  FFMA R24, R20.reuse, R24, R81 ;  /* 0x0000001814187223 */ /* 0x044fe20000000051 */
[C---:B------:R-:W-:Y:S01]  /*1f20*/  FFMA R28, R20.reuse, R28, R13 ;  /* 0x0000001c141c7223 */ /* 0x040fe2000000000d */
[----:B------:R-:W-:Y:S01]  /*1f30*/  FFMA R36, R20, R36, R17 ;  /* 0x0000002414247223 */ /* 0x000fe20000000011 */
[C---:B------:R-:W-:Y:S01]  /*1f40*/  FFMA R32, R34.reuse, R26, R19 ;  /* 0x0000001a22207223 */ /* 0x040fe20000000013 */
[C---:B------:R-:W-:Y:S01]  /*1f50*/  FFMA R54, R34.reuse, R30, R11 ;  /* 0x0000001e22367223 */ /* 0x040fe2000000000b */
[----:B------:R-:W-:Y:S01]  /*1f60*/  FFMA R84, R34, R38, R9 ;  /* 0x0000002622547223 */ /* 0x000fe20000000009 */
[----:B------:R-:W-:Y:S01]  /*1f70*/  FFMA R20, R20, R40, R15 ;  /* 0x0000002814147223 */ /* 0x000fe2000000000f */
[----:B------:R-:W-:Y:S01]  /*1f80*/  LDS.128 R16, [R72.X4+UR5+0x40] ;  /* 0x0000400548107984 */ /* 0x000fe20008004c00 */
[C---:B------:R-:W-:Y:S01]  /*1f90*/  FFMA R25, R21.reuse, R25, R24 ;  /* 0x0000001915197223 */ /* 0x040fe20000000018 */
[C---:B------:R-:W-:Y:S01]  /*1fa0*/  FFMA R29, R21.reuse, R29, R28 ;  /* 0x0000001d151d7223 */ /* 0x040fe2000000001c */
[C---:B------:R-:W-:Y:S01]  /*1fb0*/  FFMA R37, R21.reuse, R37, R36 ;  /* 0x0000002515257223 */ /* 0x040fe20000000024 */
[----:B------:R-:W1:Y:S01]  /*1fc0*/  LDS.128 R12, [R78+0x140] ;  /* 0x000140004e0c7984 */ /* 0x000e620000000c00 */
[----:B------:R-:W-:Y:S01]  /*1fd0*/  FFMA R21, R21, R41, R20 ;  /* 0x0000002915157223 */ /* 0x000fe20000000014 */
[C---:B------:R-:W-:Y:S01]  /*1fe0*/  FFMA R26, R22.reuse, R26, R25 ;  /* 0x0000001a161a7223 */ /* 0x040fe20000000019 */
[C---:B------:R-:W-:Y:S01]  /*1ff0*/  FFMA R30, R22.reuse, R30, R29 ;  /* 0x0000001e161e7223 */ /* 0x040fe2000000001d */
[----:B------:R-:W2:Y:S01]  /*2000*/  LDS.128 R44, [R78+0x240] ;  /* 0x000240004e2c7984 */ /* 0x000ea20000000c00 */
[C---:B------:R-:W-:Y:S01]  /*2010*/  FFMA R38, R22.reuse, R38, R37 ;  /* 0x0000002616267223 */ /* 0x040fe20000000025 */
[-C--:B------:R-:W-:Y:S01]  /*2020*/  FFMA R22, R22, R42.reuse, R21 ;  /* 0x0000002a16167223 */ /* 0x080fe20000000015 */
[----:B------:R-:W-:Y:S01]  /*2030*/  FFMA R34, R34, R42, R33 ;  /* 0x0000002a22227223 */ /* 0x000fe20000000021 */
[----:B------:R-:W3:Y:S01]  /*2040*/  LDS.128 R8, [R78+0x40] ;  /* 0x000040004e087984 */ /* 0x000ee20000000c00 */
[----:B------:R-:W-:Y:S01]  /*2050*/  FFMA R29, R35, R39, R84 ;  /* 0x00000027231d7223 */ /* 0x000fe20000000054 */
[----:B------:R-:W-:Y:S01]  /*2060*/  FFMA R21, R23, R43, R22 ;  /* 0x0000002b17157223 */ /* 0x000fe20000000016 */
[C---:B------:R-:W-:Y:S01]  /*2070*/  FFMA R25, R35.reuse, R31, R54 ;  /* 0x0000001f23197223 */ /* 0x040fe20000000036 */
[----:B------:R-:W4:Y:S01]  /*2080*/  LDS.128 R48, [R78+0x340] ;  /* 0x000340004e307984 */ /* 0x000f220000000c00 */
[----:B------:R-:W-:Y:S01]  /*2090*/  FFMA R33, R35, R43, R34 ;  /* 0x0000002b23217223 */ /* 0x000fe20000000022 */
[C---:B------:R-:W-:Y:S01]  /*20a0*/  FFMA R39, R23.reuse, R39, R38 ;  /* 0x0000002717277223 */ /* 0x040fe20000000026 */
[----:B------:R-:W-:Y:S01]  /*20b0*/  FFMA R31, R23, R31, R30 ;  /* 0x0000001f171f7223 */ /* 0x000fe2000000001e */
[----:B------:R-:W-:Y:S01]  /*20c0*/  FFMA R37, R55, R43, R86 ;  /* 0x0000002b37257223 */ /* 0x000fe20000000056 */
[-C--:B------:R-:W-:Y:S01]  /*20d0*/  FFMA R35, R35, R27.reuse, R32 ;  /* 0x0000001b23237223 */ /* 0x080fe20000000020 */
[----:B------:R-:W-:Y:S01]  /*20e0*/  FFMA R23, R23, R27, R26 ;  /* 0x0000001b17177223 */ /* 0x000fe2000000001a */
[----:B------:R-:W5:Y:S01]  /*20f0*/  LDS.128 R52, [R72.X4+UR5+0x140] ;  /* 0x0001400548347984 */ /* 0x000f620008004c00 */
        /* <DEDUP_REMOVED lines=19> */
[----:B------:R-:W2:Y:S01]  /*2230*/  LDS.128 R16, [R72.X4+UR5+0x340] ;  /* 0x0003400548107984 */ /* 0x000ea20008004c00 */
        /* <DEDUP_REMOVED lines=10> */
[----:B------:R-:W-:-:S02]  /*22e0*/  FFMA R93, R55, R11, R80 ;  /* 0x0000000b375d7223 */ /* 0x000fc40000000050 */
        /* <DEDUP_REMOVED lines=8> */
[----:B------:R-:W-:Y:S01]  /*2370*/  LDS.128 R32, [R78+0x150] ;  /* 0x000150004e207984 */ /* 0x000fe20000000c00 */
[C---:B--2---:R-:W-:Y:S01]  /*2380*/  FFMA R8, R16.reuse, R8, R23 ;  /* 0x0000000810087223 */ /* 0x044fe20000000017 */
[C---:B------:R-:W-:Y:S01]  /*2390*/  FFMA R12, R16.reuse, R12, R31 ;  /* 0x0000000c100c7223 */ /* 0x040fe2000000001f */
[C---:B------:R-:W-:Y:S01]  /*23a0*/  FFMA R44, R16.reuse, R44, R39 ;  /* 0x0000002c102c7223 */ /* 0x040fe20000000027 */
[----:B------:R-:W-:Y:S01]  /*23b0*/  FFMA R16, R16, R48, R21 ;  /* 0x0000003010107223 */ /* 0x000fe20000000015 */
[----:B------:R-:W1:Y:S01]  /*23c0*/  LDS.128 R36, [R72.X4+UR5+0x50] ;  /* 0x0000500548247984 */ /* 0x000e620008004c00 */
[C---:B------:R-:W-:Y:S01]  /*23d0*/  FFMA R25, R41.reuse, R45, R24 ;  /* 0x0000002d29197223 */ /* 0x040fe20000000018 */
[----:B------:R-:W-:Y:S01]  /*23e0*/  FFMA R41, R41, R49, R40 ;  /* 0x0000003129297223 */ /* 0x000fe20000000028 */
[C---:B------:R-:W-:Y:S01]  /*23f0*/  FFMA R40, R42.reuse, R10, R29 ;  /* 0x0000000a2a287223 */ /* 0x040fe2000000001d */
[----:B------:R-:W2:Y:S01]  /*2400*/  LDS.128 R20, [R78+0x50] ;  /* 0x000050004e147984 */ /* 0x000ea20000000c00 */
[C---:B------:R-:W-:Y:S01]  /*2410*/  FFMA R52, R42.reuse, R14, R27 ;  /* 0x0000000e2a347223 */ /* 0x040fe2000000001b */
[C---:B------:R-:W-:Y:S01]  /*2420*/  FFMA R54, R42.reuse, R46, R25 ;  /* 0x0000002e2a367223 */ /* 0x040fe20000000019 */
[C---:B------:R-:W-:Y:S01]  /*2430*/  FFMA R9, R17.reuse, R9, R8 ;  /* 0x0000000911097223 */ /* 0x040fe20000000008 */
[C---:B------:R-:W-:Y:S01]  /*2440*/  FFMA R13, R17.reuse, R13, R12 ;  /* 0x0000000d110d7223 */ /* 0x040fe2000000000c */
[C---:B------:R-:W-:Y:S01]  /*2450*/  FFMA R45, R17.reuse, R45, R44 ;  /* 0x0000002d112d7223 */ /* 0x040fe2000000002c */
[----:B------:R-:W-:Y:S01]  /*2460*/  FFMA R42, R42, R50, R41 ;  /* 0x000000322a2a7223 */ /* 0x000fe20000000029 */
[----:B------:R-:W-:Y:S01]  /*2470*/  FFMA R17, R17, R49, R16 ;  /* 0x0000003111117223 */ /* 0x000fe20000000010 */
        /* <DEDUP_REMOVED lines=8> */
[-C--:B------:R-:W-:Y:S01]  /*2500*/  FFMA R87, R43, R11.reuse, R40 ;  /* 0x0000000b2b577223 */ /* 0x080fe20000000028 */
[----:B------:R-:W3:Y:S01]  /*2510*/  LDS.128 R28, [R78+0x250] ;  /* 0x000250004e1c7984 */ /* 0x000ee20000000c00 */
[C---:B------:R-:W-:Y:S01]  /*2520*/  FFMA R11, R19.reuse, R11, R10 ;  /* 0x0000000b130b7223 */ /* 0x040fe2000000000a */
[C---:B------:R-:W-:Y:S01]  /*2530*/  FFMA R13, R19.reuse, R47, R46 ;  /* 0x0000002f130d7223 */ /* 0x040fe2000000002e */
[C---:B------:R-:W-:Y:S01]  /*2540*/  FFMA R9, R19.reuse, R51, R18 ;  /* 0x0000003313097223 */ /* 0x040fe20000000012 */
[----:B------:R-:W4:Y:S01]  /*2550*/  LDS.128 R40, [R72.X4+UR5+0x150] ;  /* 0x0001500548287984 */ /* 0x000f220008004c00 */
[----:B------:R-:W-:-:S03]  /*2560*/  FFMA R15, R19, R15, R14 ;  /* 0x0000000f130f7223 */ /* 0x000fc6000000000e */
[----:B------:R-:W5:Y:S01]  /*2570*/  LDS.128 R24, [R78+0x350] ;  /* 0x000350004e187984 */ /* 0x000f620000000c00 */
[C---:B-1----:R-:W-:Y:S01]  /*2580*/  FFMA R10, R36.reuse, R32, R81 ;  /* 0x00000020240a7223 */ /* 0x042fe20000000051 */
[----:B--2---:R-:W-:-:S03]  /*2590*/  FFMA R8, R36, R20, R79 ;  /* 0x0000001424087223 */ /* 0x004fc6000000004f */
[C---:B------:R-:W-:Y:S01]  /*25a0*/  FFMA R45, R37.reuse, R33, R10 ;  /* 0x00000021252d7223 */ /* 0x040fe2000000000a */
[----:B------:R-:W-:-:S03]  /*25b0*/  FFMA R47, R37, R21, R8 ;  /* 0x00000015252f7223 */ /* 0x000fc60000000008 */
[C---:B------:R-:W-:Y:S01]  /*25c0*/  FFMA R10, R38.reuse, R34, R45 ;  /* 0x00000022260a7223 */ /* 0x040fe2000000002d */
[----:B------:R-:W-:-:S03]  /*25d0*/  FFMA R8, R38, R22, R47 ;  /* 0x0000001626087223 */ /* 0x000fc6000000002f */
[C---:B------:R-:W-:Y:S01]  /*25e0*/  FFMA R81, R39.reuse, R35, R10 ;  /* 0x0000002327517223 */ /* 0x040fe2000000000a */
[----:B------:R-:W1:Y:S01]  /*25f0*/  LDS.128 R44, [R72.X4+UR5+0x250] ;  /* 0x00025005482c7984 */ /* 0x000e620008004c00 */
[----:B------:R-:W-:Y:S01]  /*2600*/  FFMA R79, R39, R23, R8 ;  /* 0x00000017274f7223 */ /* 0x000fe20000000008 */
[----:B---3--:R-:W-:Y:S01]  /*2610*/  FFMA R12, R36, R28, R83 ;  /* 0x0000001c240c7223 */ /* 0x008fe20000000053 */
[----:B----4-:R-:W-:-:S03]  /*2620*/  FFMA R10, R40, R32, R49 ;  /* 0x00000020280a7223 */ /* 0x010fc60000000031 */
[----:B------:R-:W-:Y:S01]  /*2630*/  FFMA R19, R37, R29, R12 ;  /* 0x0000001d25137223 */ /* 0x000fe2000000000c */
[----:B------:R-:W2:Y:S01]  /*2640*/  LDS.128 R48, [R72.X4+UR5+0x350] ;  /* 0x0003500548307984 */ /* 0x000ea20008004c00 */
[----:B------:R-:W-:Y:S01]  /*2650*/  FFMA R8, R40, R20, R93 ;  /* 0x0000001428087223 */ /* 0x000fe2000000005d */
[----:B-----5:R-:W-:Y:S01]  /*2660*/  FFMA R36, R36, R24, R85 ;  /* 0x0000001824247223 */ /* 0x020fe20000000055 */
[----:B------:R-:W-:-:S03]  /*2670*/  FFMA R12, R38, R30, R19 ;  /* 0x0000001e260c7223 */ /* 0x000fc60000000013 */
[----:B------:R-:W-:Y:S01]  /*2680*/  FFMA R37, R37, R25, R36 ;  /* 0x0000001925257223 */ /* 0x000fe20000000024 */
[----:B------:R-:W-:Y:S01]  /*2690*/  FFMA R83, R39, R31, R12 ;  /* 0x0000001f27537223 */ /* 0x000fe2000000000c */
[C---:B------:R-:W-:Y:S01]  /*26a0*/  FFMA R12, R40.reuse, R28, R89 ;  /* 0x0000001c280c7223 */ /* 0x040fe20000000059 */
[----:B------:R-:W-:Y:S01]  /*26b0*/  FFMA R40, R40, R24, R91 ;  /* 0x0000001828287223 */ /* 0x000fe2000000005b */
[----:B------:R-:W-:Y:S01]  /*26c0*/  FFMA R38, R38, R26, R37 ;  /* 0x0000001a26267223 */ /* 0x000fe20000000025 */
[C---:B------:R-:W-:Y:S01]  /*26d0*/  FFMA R37, R41.reuse, R33, R10 ;  /* 0x0000002129257223 */ /* 0x040fe2000000000a */
[----:B------:R-:W-:Y:S02]  /*26e0*/  FFMA R19, R41, R29, R12 ;  /* 0x0000001d29137223 */ /* 0x000fe4000000000c */
[----:B------:R-:W-:Y:S01]  /*26f0*/  FFMA R85, R39, R27, R38 ;  /* 0x0000001b27557223 */ /* 0x000fe20000000026 */
[C---:B------:R-:W-:Y:S01]  /*2700*/  FFMA R39, R41.reuse, R21, R8 ;  /* 0x0000001529277223 */ /* 0x040fe20000000008 */
[C---:B------:R-:W-:Y:S01]  /*2710*/  FFMA R84, R42.reuse, R30, R19 ;  /* 0x0000001e2a547223 */ /* 0x040fe20000000013 */
[----:B------:R-:W-:Y:S01]  /*2720*/  FFMA R41, R41, R25, R40 ;  /* 0x0000001929297223 */ /* 0x000fe20000000028 */
[C---:B------:R-:W-:Y:S01]  /*2730*/  FFMA R82, R42.reuse, R34, R37 ;  /* 0x000000222a527223 */ /* 0x040fe20000000025 */
[----:B------:R-:W-:-:S02]  /*2740*/  FFMA R80, R42, R22, R39 ;  /* 0x000000162a507223 */ /* 0x000fc40000000027 */
[----:B------:R-:W-:Y:S02]  /*2750*/  FFMA R86, R42, R26, R41 ;  /* 0x0000001a2a567223 */ /* 0x000fe40000000029 */
[C---:B------:R-:W-:Y:S02]  /*2760*/  FFMA R95, R43.reuse, R23, R80 ;  /* 0x000000172b5f7223 */ /* 0x040fe40000000050 */
        /* <DEDUP_REMOVED lines=10> */
[C---:B------:R-:W-:Y:S01]  /*2810*/  FFMA R44, R46.reuse, R30, R17 ;  /* 0x0000001e2e2c7223 */ /* 0x040fe20000000011 */
[----:B------:R-:W-:Y:S01]  /*2820*/  LDS.128 R52, [R72.X4+UR5+0x60] ;  /* 0x0000600548347984 */ /* 0x000fe20008004c00 */
[C---:B------:R-:W-:Y:S01]  /*2830*/  FFMA R40, R46.reuse, R22, R37 ;  /* 0x000000162e287223 */ /* 0x040fe20000000025 */
[----:B------:R-:W-:Y:S01]  /*2840*/  FFMA R46, R46, R26, R45 ;  /* 0x0000001a2e2e7223 */ /* 0x000fe2000000002d */
[C---:B--2---:R-:W-:Y:S01]  /*2850*/  FFMA R20, R48.reuse, R20, R11 ;  /* 0x0000001430147223 */ /* 0x044fe2000000000b */
[C---:B------:R-:W-:Y:S01]  /*2860*/  FFMA R24, R48.reuse, R24, R9 ;  /* 0x0000001830187223 */ /* 0x040fe20000000009 */
[----:B------:R-:W1:Y:S01]  /*2870*/  LDS.128 R16, [R78+0x260] ;  /* 0x000260004e107984 */ /* 0x000e620000000c00 */
[C---:B------:R-:W-:Y:S01]  /*2880*/  FFMA R32, R48.reuse, R32, R15 ;  /* 0x0000002030207223 */ /* 0x040fe2000000000f */
[----:B------:R-:W-:Y:S01]  /*2890*/  FFMA R28, R48, R28, R13 ;  /* 0x0000001c301c7223 */ /* 0x000fe2000000000d */
[C---:B------:R-:W-:Y:S01]  /*28a0*/  FFMA R25, R49.reuse, R25, R24 ;  /* 0x0000001931197223 */ /* 0x040fe20000000018 */
[----:B------:R-:W2:Y:S01]  /*28b0*/  LDS.128 R8, [R78+0x160] ;  /* 0x000160004e087984 */ /* 0x000ea20000000c00 */
[C---:B------:R-:W-:Y:S01]  /*28c0*/  FFMA R21, R49.reuse, R21, R20 ;  /* 0x0000001531157223 */ /* 0x040fe20000000014 */
[C---:B------:R-:W-:Y:S01]  /*28d0*/  FFMA R29, R49.reuse, R29, R28 ;  /* 0x0000001d311d7223 */ /* 0x040fe2000000001c */
[C---:B------:R-:W-:Y:S01]  /*28e0*/  FFMA R26, R50.reuse, R26, R25 ;  /* 0x0000001a321a7223 */ /* 0x040fe20000000019 */
[----:B------:R-:W3:Y:S01]  /*28f0*/  LDS.128 R12, [R78+0x60] ;  /* 0x000060004e0c7984 */ /* 0x000ee20000000c00 */
[----:B------:R-:W-:Y:S01]  /*2900*/  FFMA R33, R49, R33, R32 ;  /* 0x0000002131217223 */ /* 0x000fe20000000020 */
[C---:B------:R-:W-:Y:S01]  /*2910*/  FFMA R30, R50.reuse, R30, R29 ;  /* 0x0000001e321e7223 */ /* 0x040fe2000000001d */
[C---:B------:R-:W-:Y:S01]  /*2920*/  FFMA R87, R43.reuse, R31, R84 ;  /* 0x0000001f2b577223 */ /* 0x040fe20000000054 */
[----:B------:R-:W-:Y:S01]  /*2930*/  FFMA R49, R43, R35, R82 ;  /* 0x000000232b317223 */ /* 0x000fe20000000052 */
[-C--:B------:R-:W-:Y:S01]  /*2940*/  FFMA R43, R47, R27.reuse, R46 ;  /* 0x0000001b2f2b7223 */ /* 0x080fe2000000002e */
[----:B------:R-:W-:Y:S01]  /*2950*/  FFMA R29, R51, R27, R26 ;  /* 0x0000001b331d7223 */ /* 0x000fe2000000001a */
[----:B------:R-:W4:Y:S01]  /*2960*/  LDS.128 R36, [R78+0x360] ;  /* 0x000360004e247984 */ /* 0x000f220000000c00 */
[C---:B------:R-:W-:Y:S01]  /*2970*/  FFMA R22, R50.reuse, R22, R21 ;  /* 0x0000001632167223 */ /* 0x040fe20000000015 */
[----:B------:R-:W-:Y:S01]  /*2980*/  FFMA R34, R50, R34, R33 ;  /* 0x0000002232227223 */ /* 0x000fe20000000021 */
[----:B------:R-:W-:Y:S01]  /*2990*/  FFMA R41, R47, R31, R44 ;  /* 0x0000001f2f297223 */ /* 0x000fe2000000002c */
[----:B------:R-:W5:Y:S01]  /*29a0*/  LDS.128 R24, [R72.X4+UR5+0x160] ;  /* 0x0001600548187984 */ /* 0x000f620008004c00 */
[----:B------:R-:W-:Y:S01]  /*29b0*/  FFMA R45, R51, R23, R22 ;  /* 0x00000017332d7223 */ /* 0x000fe20000000016 */
[C---:B------:R-:W-:Y:S01]  /*29c0*/  FFMA R33, R47.reuse, R35, R42 ;  /* 0x000000232f217223 */ /* 0x040fe2000000002a */
[----:B------:R-:W-:Y:S01]  /*29d0*/  FFMA R47, R47, R23, R40 ;  /* 0x000000172f2f7223 */ /* 0x000fe20000000028 */
[C---:B------:R-:W-:Y:S01]  /*29e0*/  FFMA R31, R51.reuse, R31, R30 ;  /* 0x0000001f331f7223 */ /* 0x040fe2000000001e */
[----:B------:R-:W-:Y:S01]  /*29f0*/  FFMA R35, R51, R35, R34 ;  /* 0x0000002333237223 */ /* 0x000fe20000000022 */
[C---:B-1----:R-:W-:Y:S01]  /*2a00*/  FFMA R28, R52.reuse, R16, R83 ;  /* 0x00000010341c7223 */ /* 0x042fe20000000053 */
[----:B--2---:R-:W-:-:S03]  /*2a10*/  FFMA R22, R52, R8, R81 ;  /* 0x0000000834167223 */ /* 0x004fc60000000051 */
[C---:B------:R-:W-:Y:S01]  /*2a20*/  FFMA R21, R53.reuse, R17, R28 ;  /* 0x0000001135157223 */ /* 0x040fe2000000001c */
[----:B---3--:R-:W-:Y:S01]  /*2a30*/  FFMA R20, R52, R12, R79 ;  /* 0x0000000c34147223 */ /* 0x008fe2000000004f */
[C---:B------:R-:W-:Y:S02]  /*2a40*/  FFMA R23, R53.reuse, R9, R22 ;  /* 0x0000000935177223 */ /* 0x040fe40000000016 */
[C---:B------:R-:W-:Y:S01]  /*2a50*/  FFMA R32, R54.reuse, R18, R21 ;  /* 0x0000001236207223 */ /* 0x040fe20000000015 */
[----:B------:R-:W-:Y:S01]  /*2a60*/  FFMA R51, R53, R13, R20 ;  /* 0x0000000d35337223 */ /* 0x000fe20000000014 */
[C---:B------:R-:W-:Y:S02]  /*2a70*/  FFMA R30, R54.reuse, R10, R23 ;  /* 0x0000000a361e7223 */ /* 0x040fe40000000017 */
[C---:B------:R-:W-:Y:S01]  /*2a80*/  FFMA R91, R55.reuse, R19, R32 ;  /* 0x00000013375b7223 */ /* 0x040fe20000000020 */
[----:B------:R-:W1:Y:S01]  /*2a90*/  LDS.128 R20, [R72.X4+UR5+0x260] ;  /* 0x0002600548147984 */ /* 0x000e620008004c00 */
[----:B------:R-:W-:Y:S01]  /*2aa0*/  FFMA R28, R54, R14, R51 ;  /* 0x0000000e361c7223 */ /* 0x000fe20000000033 */
[----:B------:R-:W-:Y:S01]  /*2ab0*/  FFMA R89, R55, R11, R30 ;  /* 0x0000000b37597223 */ /* 0x000fe2000000001e */
[----:B----4-:R-:W-:Y:S01]  /*2ac0*/  FFMA R52, R52, R36, R85 ;  /* 0x0000002434347223 */ /* 0x010fe20000000055 */
[C---:B-----5:R-:W-:Y:S01]  /*2ad0*/  FFMA R30, R24.reuse, R8, R49 ;  /* 0x00000008181e7223 */ /* 0x060fe20000000031 */
[----:B------:R-:W-:Y:S01]  /*2ae0*/  FFMA R32, R24, R16, R87 ;  /* 0x0000001018207223 */ /* 0x000fe20000000057 */
[----:B------:R-:W2:Y:S01]  /*2af0*/  LDS.128 R48, [R72.X4+UR5+0x360] ;  /* 0x0003600548307984 */ /* 0x000ea20008004c00 */
[----:B------:R-:W-:Y:S01]  /*2b00*/  FFMA R53, R53, R37, R52 ;  /* 0x0000002535357223 */ /* 0x000fe20000000034 */
[C---:B------:R-:W-:Y:S01]  /*2b10*/  FFMA R83, R25.reuse, R9, R30 ;  /* 0x0000000919537223 */ /* 0x040fe2000000001e */
[----:B------:R-:W-:-:S02]  /*2b20*/  FFMA R81, R25, R17, R32 ;  /* 0x0000001119517223 */ /* 0x000fc40000000020 */
[----:B------:R-:W-:Y:S01]  /*2b30*/  FFMA R54, R54, R38, R53 ;  /* 0x0000002636367223 */ /* 0x000fe20000000035 */
[C---:B------:R-:W-:Y:S01]  /*2b40*/  FFMA R53, R55.reuse, R15, R28 ;  /* 0x0000000f37357223 */ /* 0x040fe2000000001c */
[C---:B------:R-:W-:Y:S01]  /*2b50*/  FFMA R28, R24.reuse, R12, R95 ;  /* 0x0000000c181c7223 */ /* 0x040fe2000000005f */
[----:B------:R-:W-:Y:S01]  /*2b60*/  FFMA R24, R24, R36, R93 ;  /* 0x0000002418187223 */ /* 0x000fe2000000005d */
[----:B------:R-:W-:-:S03]  /*2b70*/  FFMA R55, R55, R39, R54 ;  /* 0x0000002737377223 */ /* 0x000fc60000000036 */
        /* <DEDUP_REMOVED lines=28> */
[C---:B------:R-:W-:Y:S01]  /*2d40*/  FFMA R36, R48.reuse, R36, R29 ;  /* 0x0000002430247223 */ /* 0x040fe2000000001d */
[----:B------:R-:W-:Y:S01]  /*2d50*/  LDS.128 R40, [R72.X4+UR5+0x70] ;  /* 0x0000700548287984 */ /* 0x000fe20008004c00 */
[C---:B------:R-:W-:Y:S01]  /*2d60*/  FFMA R9, R49.reuse, R9, R8 ;  /* 0x0000000931097223 */ /* 0x040fe20000000008 */
[----:B------:R-:W-:Y:S01]  /*2d70*/  FFMA R12, R48, R12, R45 ;  /* 0x0000000c300c7223 */ /* 0x000fe2000000002d */
[C---:B------:R-:W-:Y:S01]  /*2d80*/  FFMA R17, R49.reuse, R17, R16 ;  /* 0x0000001131117223 */ /* 0x040fe20000000010 */
[----:B------:R-:W1:Y:S01]  /*2d90*/  LDS.128 R24, [R78+0x170] ;  /* 0x000170004e187984 */ /* 0x000e620000000c00 */
[C---:B------:R-:W-:Y:S01]  /*2da0*/  FFMA R10, R50.reuse, R10, R9 ;  /* 0x0000000a320a7223 */ /* 0x040fe20000000009 */
[C---:B------:R-:W-:Y:S01]  /*2db0*/  FFMA R13, R49.reuse, R13, R12 ;  /* 0x0000000d310d7223 */ /* 0x040fe2000000000c */
[----:B------:R-:W-:Y:S01]  /*2dc0*/  FFMA R37, R49, R37, R36 ;  /* 0x0000002531257223 */ /* 0x000fe20000000024 */
        /* <DEDUP_REMOVED lines=8> */
[----:B------:R-:W4:Y:S01]  /*2e50*/  LDS.128 R28, [R78+0x370] ;  /* 0x000370004e1c7984 */ /* 0x000f220000000c00 */
[----:B------:R-:W-:-:S03]  /*2e60*/  FFMA R39, R51, R39, R38 ;  /* 0x0000002733277223 */ /* 0x000fc60000000026 */
[----:B------:R-:W5:Y:S04]  /*2e70*/  LDS.128 R44, [R72.X4+UR5+0x170] ;  /* 0x00017005482c7984 */ /* 0x000f680008004c00 */
[----:B------:R-:W-:Y:S01]  /*2e80*/  LDS.128 R48, [R72.X4+UR5+0x370] ;  /* 0x0003700548307984 */ /* 0x000fe20008004c00 */
[C---:B-1----:R-:W-:Y:S01]  /*2e90*/  FFMA R10, R40.reuse, R24, R89 ;  /* 0x00000018280a7223 */ /* 0x042fe20000000059 */
[----:B--2---:R-:W-:-:S03]  /*2ea0*/  FFMA R12, R40, R32, R91 ;  /* 0x00000020280c7223 */ /* 0x004fc6000000005b */
[C---:B------:R-:W-:Y:S01]  /*2eb0*/  FFMA R13, R41.reuse, R25, R10 ;  /* 0x00000019290d7223 */ /* 0x040fe2000000000a */
[----:B---3--:R-:W-:Y:S01]  /*2ec0*/  FFMA R8, R40, R20, R53 ;  /* 0x0000001428087223 */ /* 0x008fe20000000035 */
[C---:B------:R-:W-:Y:S02]  /*2ed0*/  FFMA R9, R41.reuse, R33, R12 ;  /* 0x0000002129097223 */ /* 0x040fe4000000000c */
[----:B------:R-:W-:Y:S01]  /*2ee0*/  FFMA R12, R42, R26, R13 ;  /* 0x0000001a2a0c7223 */ /* 0x000fe2000000000d */
[----:B----4-:R-:W-:Y:S01]  /*2ef0*/  FFMA R40, R40, R28, R55 ;  /* 0x0000001c28287223 */ /* 0x010fe20000000037 */
[----:B------:R-:W-:Y:S01]  /*2f00*/  FFMA R17, R41, R21, R8 ;  /* 0x0000001529117223 */ /* 0x000fe20000000008 */
[----:B------:R-:W1:Y:S01]  /*2f10*/  LDS.128 R52, [R72.X4+UR5+0x270] ;  /* 0x0002700548347984 */ /* 0x000e620008004c00 */
[----:B------:R-:W-:Y:S01]  /*2f20*/  FFMA R10, R42, R34, R9 ;  /* 0x000000222a0a7223 */ /* 0x000fe20000000009 */
[C---:B-----5:R-:W-:Y:S01]  /*2f30*/  FFMA R16, R44.reuse, R32, R87 ;  /* 0x000000202c107223 */ /* 0x060fe20000000057 */
[C---:B------:R-:W-:Y:S01]  /*2f40*/  FFMA R18, R44.reuse, R28, R97 ;  /* 0x0000001c2c127223 */ /* 0x040fe20000000061 */
[C---:B------:R-:W-:Y:S01]  /*2f50*/  FFMA R14, R44.reuse, R24, R85 ;  /* 0x000000182c0e7223 */ /* 0x040fe20000000055 */
[----:B------:R-:W-:Y:S01]  /*2f60*/  FFMA R44, R44, R20, R95 ;  /* 0x000000142c2c7223 */ /* 0x000fe2000000005f */
[----:B------:R-:W-:Y:S01]  /*2f70*/  FFMA R8, R42, R22, R17 ;  /* 0x000000162a087223 */ /* 0x000fe20000000011 */
[----:B------:R-:W-:Y:S01]  /*2f80*/  FFMA R13, R45, R33, R16 ;  /* 0x000000212d0d7223 */ /* 0x000fe20000000010 */
[----:B------:R-:W-:Y:S01]  /*2f90*/  FFMA R87, R43, R35, R10 ;  /* 0x000000232b577223 */ /* 0x000fe2000000000a */
[----:B------:R-:W-:Y:S01]  /*2fa0*/  FFMA R41, R41, R29, R40 ;  /* 0x0000001d29297223 */ /* 0x000fe20000000028 */
[C---:B------:R-:W-:Y:S01]  /*2fb0*/  FFMA R17, R45.reuse, R25, R14 ;  /* 0x000000192d117223 */ /* 0x040fe2000000000e */
[C---:B------:R-:W-:Y:S01]  /*2fc0*/  FFMA R37, R45.reuse, R21, R44 ;  /* 0x000000152d257223 */ /* 0x040fe2000000002c */
[----:B------:R-:W-:Y:S01]  /*2fd0*/  FFMA R9, R45, R29, R18 ;  /* 0x0000001d2d097223 */ /* 0x000fe20000000012 */
[C---:B------:R-:W-:Y:S01]  /*2fe0*/  FFMA R85, R43.reuse, R27, R12 ;  /* 0x0000001b2b557223 */ /* 0x040fe2000000000c */
[C---:B------:R-:W-:Y:S01]  /*2ff0*/  FFMA R45, R43.reuse, R23, R8 ;  /* 0x000000172b2d7223 */ /* 0x040fe20000000008 */
[----:B------:R-:W-:Y:S01]  /*3000*/  FFMA R44, R46, R34, R13 ;  /* 0x000000222e2c7223 */ /* 0x000fe2000000000d */
[----:B------:R-:W-:Y:S01]  /*3010*/  FFMA R42, R42, R30, R41 ;  /* 0x0000001e2a2a7223 */ /* 0x000fe20000000029 */
[C---:B------:R-:W-:Y:S01]  /*3020*/  FFMA R82, R46.reuse, R22, R37 ;  /* 0x000000162e527223 */ /* 0x040fe20000000025 */
[C---:B------:R-:W-:Y:S01]  /*3030*/  FFMA R80, R46.reuse, R26, R17 ;  /* 0x0000001a2e507223 */ /* 0x040fe20000000011 */
[----:B------:R-:W-:Y:S01]  /*3040*/  FFMA R46, R46, R30, R9 ;  /* 0x0000001e2e2e7223 */ /* 0x000fe20000000009 */
[----:B------:R-:W-:Y:S01]  /*3050*/  FFMA R89, R43, R31, R42 ;  /* 0x0000001f2b597223 */ /* 0x000fe2000000002a */
[----:B------:R-:W-:Y:S01]  /*3060*/  FFMA R97, R47, R23, R82 ;  /* 0x000000172f617223 */ /* 0x000fe20000000052 */
[----:B------:R-:W-:Y:S01]  /*3070*/  LDS.128 R40, [R72.X4+UR5+0x80] ;  /* 0x0000800548287984 */ /* 0x000fe20008004c00 */
        /* <DEDUP_REMOVED lines=9> */
[----:B------:R-:W-:Y:S01]  /*3110*/  FFMA R53, R53, R29, R52 ;  /* 0x0000001d35357223 */ /* 0x000fe20000000034 */
[----:B------:R-:W1:Y:S01]  /*3120*/  LDS.128 R12, [R78+0x180] ;  /* 0x000180004e0c7984 */ /* 0x000e620000000c00 */
[----:B------:R-:W-:Y:S01]  /*3130*/  FFMA R52, R54, R34, R9 ;  /* 0x0000002236347223 */ /* 0x000fe20000000009 */
[----:B------:R-:W-:Y:S01]  /*3140*/  FFMA R24, R48, R24, R11 ;  /* 0x0000001830187223 */ /* 0x000fe2000000000b */
[----:B------:R-:W-:Y:S01]  /*3150*/  FFMA R86, R54, R22, R17 ;  /* 0x0000001636567223 */ /* 0x000fe20000000011 */
[C---:B------:R-:W-:Y:S01]  /*3160*/  FFMA R32, R48.reuse, R32, R19 ;  /* 0x0000002030207223 */ /* 0x040fe20000000013 */
[----:B------:R-:W2:Y:S01]  /*3170*/  LDS.128 R8, [R78+0x80] ;  /* 0x000080004e087984 */ /* 0x000ea20000000c00 */
[----:B------:R-:W-:Y:S01]  /*3180*/  FFMA R28, R48, R28, R39 ;  /* 0x0000001c301c7223 */ /* 0x000fe20000000027 */
[----:B------:R-:W-:Y:S01]  /*3190*/  FFMA R54, R54, R30, R53 ;  /* 0x0000001e36367223 */ /* 0x000fe20000000035 */
[C---:B------:R-:W-:Y:S01]  /*31a0*/  FFMA R25, R49.reuse, R25, R24 ;  /* 0x0000001931197223 */ /* 0x040fe20000000018 */
[----:B------:R-:W3:Y:S01]  /*31b0*/  LDS.128 R16, [R78+0x280] ;  /* 0x000280004e107984 */ /* 0x000ee20000000c00 */
[C---:B------:R-:W-:Y:S01]  /*31c0*/  FFMA R29, R49.reuse, R29, R28 ;  /* 0x0000001d311d7223 */ /* 0x040fe2000000001c */
[----:B------:R-:W-:Y:S01]  /*31d0*/  FFMA R33, R49, R33, R32 ;  /* 0x0000002131217223 */ /* 0x000fe20000000020 */
[C---:B------:R-:W-:Y:S01]  /*31e0*/  FFMA R26, R50.reuse, R26, R25 ;  /* 0x0000001a321a7223 */ /* 0x040fe20000000019 */
[----:B------:R-:W4:Y:S01]  /*31f0*/  LDS.128 R36, [R78+0x380] ;  /* 0x000380004e247984 */ /* 0x000f220000000c00 */
[C---:B------:R-:W-:Y:S01]  /*3200*/  FFMA R30, R50.reuse, R30, R29 ;  /* 0x0000001e321e7223 */ /* 0x040fe2000000001d */
[C---:B------:R-:W-:Y:S01]  /*3210*/  FFMA R34, R50.reuse, R34, R33 ;  /* 0x0000002232227223 */ /* 0x040fe20000000021 */
[-C--:B------:R-:W-:Y:S01]  /*3220*/  FFMA R25, R47, R31.reuse, R46 ;  /* 0x0000001f2f197223 */ /* 0x080fe2000000002e */
[-C--:B------:R-:W-:Y:S01]  /*3230*/  FFMA R33, R55, R31.reuse, R54 ;  /* 0x0000001f37217223 */ /* 0x080fe20000000036 */
[----:B------:R-:W-:Y:S01]  /*3240*/  FFMA R91, R51, R31, R30 ;  /* 0x0000001f335b7223 */ /* 0x000fe2000000001e */
[----:B------:R-:W-:Y:S01]  /*3250*/  FFMA R21, R49, R21, R20 ;  /* 0x0000001531157223 */ /* 0x000fe20000000014 */
[----:B------:R-:W5:Y:S01]  /*3260*/  LDS.128 R28, [R72.X4+UR5+0x180] ;  /* 0x00018005481c7984 */ /* 0x000f620008004c00 */
[C---:B------:R-:W-:Y:S01]  /*3270*/  FFMA R53, R47.reuse, R35, R44 ;  /* 0x000000232f357223 */ /* 0x040fe2000000002c */
[----:B------:R-:W-:Y:S01]  /*3280*/  FFMA R93, R47, R27, R80 ;  /* 0x0000001b2f5d7223 */ /* 0x000fe20000000050 */
[----:B------:R-:W-:Y:S01]  /*3290*/  FFMA R22, R50, R22, R21 ;  /* 0x0000001632167223 */ /* 0x000fe20000000015 */
[-C--:B------:R-:W-:Y:S01]  /*32a0*/  FFMA R47, R55, R35.reuse, R52 ;  /* 0x00000023372f7223 */ /* 0x080fe20000000034 */
[C---:B------:R-:W-:Y:S01]  /*32b0*/  FFMA R35, R51.reuse, R35, R34 ;  /* 0x0000002333237223 */ /* 0x040fe20000000022 */
[C---:B------:R-:W-:Y:S01]  /*32c0*/  FFMA R95, R51.reuse, R27, R26 ;  /* 0x0000001b335f7223 */ /* 0x040fe2000000001a */
[----:B------:R-:W-:Y:S01]  /*32d0*/  FFMA R51, R51, R23, R22 ;  /* 0x0000001733337223 */ /* 0x000fe20000000016 */
[C---:B------:R-:W-:Y:S01]  /*32e0*/  FFMA R49, R55.reuse, R27, R84 ;  /* 0x0000001b37317223 */ /* 0x040fe20000000054 */
[----:B------:R-:W-:Y:S01]  /*32f0*/  FFMA R55, R55, R23, R86 ;  /* 0x0000001737377223 */ /* 0x000fe20000000056 */
[----:B-1----:R-:W-:-:S04]  /*3300*/  FFMA R22, R40, R12, R85 ;  /* 0x0000000c28167223 */ /* 0x002fc80000000055 */
[----:B------:R-:W-:Y:S01]  /*3310*/  FFMA R23, R41, R13, R22 ;  /* 0x0000000d29177223 */ /* 0x000fe20000000016 */
[C---:B--2---:R-:W-:Y:S01]  /*3320*/  FFMA R20, R40.reuse, R8, R45 ;  /* 0x0000000828147223 */ /* 0x044fe2000000002d */
[----:B---3--:R-:W-:-:S03]  /*3330*/  FFMA R24, R40, R16, R87 ;  /* 0x0000001028187223 */ /* 0x008fc60000000057 */
[C---:B------:R-:W-:Y:S01]  /*3340*/  FFMA R27, R41.reuse, R9, R20 ;  /* 0x00000009291b7223 */ /* 0x040fe20000000014 */
[----:B------:R-:W-:Y:S01]  /*3350*/  FFMA R20, R42, R14, R23 ;  /* 0x0000000e2a147223 */ /* 0x000fe20000000017 */
[----:B------:R-:W-:Y:S01]  /*3360*/  FFMA R21, R41, R17, R24 ;  /* 0x0000001129157223 */ /* 0x000fe20000000018 */
[----:B----4-:R-:W-:Y:S02]  /*3370*/  FFMA R40, R40, R36, R89 ;  /* 0x0000002428287223 */ /* 0x010fe40000000059 */
[----:B------:R-:W-:Y:S01]  /*3380*/  FFMA R81, R43, R15, R20 ;  /* 0x0000000f2b517223 */ /* 0x000fe20000000014 */
[C---:B------:R-:W-:Y:S01]  /*3390*/  FFMA R24, R42.reuse, R10, R27 ;  /* 0x0000000a2a187223 */ /* 0x040fe2000000001b */
[----:B------:R-:W-:Y:S01]  /*33a0*/  FFMA R26, R42, R18, R21 ;  /* 0x000000122a1a7223 */ /* 0x000fe20000000015 */
[----:B------:R-:W-:Y:S01]  /*33b0*/  FFMA R41, R41, R37, R40 ;  /* 0x0000002529297223 */ /* 0x000fe20000000028 */
[----:B------:R-:W1:Y:S01]  /*33c0*/  LDS.128 R20, [R72.X4+UR5+0x280] ;  /* 0x0002800548147984 */ /* 0x000e620008004c00 */
[C---:B-----5:R-:W-:Y:S01]  /*33d0*/  FFMA R32, R28.reuse, R8, R97 ;  /* 0x000000081c207223 */ /* 0x060fe20000000061 */
[C---:B------:R-:W-:Y:S01]  /*33e0*/  FFMA R34, R28.reuse, R12, R93 ;  /* 0x0000000c1c227223 */ /* 0x040fe2000000005d */
[C---:B------:R-:W-:Y:S01]  /*33f0*/  FFMA R40, R28.reuse, R16, R53 ;  /* 0x000000101c287223 */ /* 0x040fe20000000035 */
[C---:B------:R-:W-:Y:S01]  /*3400*/  FFMA R83, R43.reuse, R19, R26 ;  /* 0x000000132b537223 */ /* 0x040fe2000000001a */
[----:B------:R-:W-:Y:S01]  /*3410*/  FFMA R79, R43, R11, R24 ;  /* 0x0000000b2b4f7223 */ /* 0x000fe20000000018 */
[----:B------:R-:W-:Y:S01]  /*3420*/  FFMA R28, R28, R36, R25 ;  /* 0x000000241c1c7223 */ /* 0x000fe20000000019 */
[----:B------:R-:W-:Y:S01]  /*3430*/  FFMA R42, R42, R38, R41 ;  /* 0x000000262a2a7223 */ /* 0x000fe20000000029 */
[----:B------:R-:W2:Y:S01]  /*3440*/  LDS.128 R24, [R72.X4+UR5+0x380] ;  /* 0x0003800548187984 */ /* 0x000ea20008004c00 */
[C---:B------:R-:W-:Y:S01]  /*3450*/  FFMA R45, R29.reuse, R9, R32 ;  /* 0x000000091d2d7223 */ /* 0x040fe20000000020 */
[----:B------:R-:W-:Y:S01]  /*3460*/  FFMA R41, R29, R17, R40 ;  /* 0x000000111d297223 */ /* 0x000fe20000000028 */
[----:B------:R-:W-:Y:S01]  /*3470*/  FFMA R85, R43, R39, R42 ;  /* 0x000000272b557223 */ /* 0x000fe2000000002a */
[C---:B------:R-:W-:Y:S01]  /*3480*/  FFMA R43, R29.reuse, R13, R34 ;  /* 0x0000000d1d2b7223 */ /* 0x040fe20000000022 */
[----:B------:R-:W-:Y:S01]  /*3490*/  FFMA R29, R29, R37, R28 ;  /* 0x000000251d1d7223 */ /* 0x000fe2000000001c */
[C---:B------:R-:W-:Y:S01]  /*34a0*/  FFMA R28, R30.reuse, R18, R41 ;  /* 0x000000121e1c7223 */ /* 0x040fe20000000029 */
[C---:B------:R-:W-:Y:S01]  /*34b0*/  FFMA R82, R30.reuse, R10, R45 ;  /* 0x0000000a1e527223 */ /* 0x040fe2000000002d */
[C---:B------:R-:W-:Y:S01]  /*34c0*/  FFMA R80, R30.reuse, R14, R43 ;  /* 0x0000000e1e507223 */ /* 0x040fe2000000002b */
[----:B------:R-:W-:-:S03]  /*34d0*/  FFMA R30, R30, R38, R29 ;  /* 0x000000261e1e7223 */ /* 0x000fc6000000001d */
        /* <DEDUP_REMOVED lines=8> */
[----:B------:R-:W-:Y:S01]  /*3560*/  LDS.128 R52, [R72.X4+UR5+0x90] ;  /* 0x0000900548347984 */ /* 0x000fe20008004c00 */
[----:B------:R-:W-:Y:S01]  /*3570*/  FFMA R84, R22, R14, R33 ;  /* 0x0000000e16547223 */ /* 0x000fe20000000021 */
[C---:B--2---:R-:W-:Y:S01]  /*3580*/  FFMA R8, R24.reuse, R8, R51 ;  /* 0x0000000818087223 */ /* 0x044fe20000000033 */
[----:B------:R-:W-:Y:S01]  /*3590*/  FFMA R16, R24, R16, R35 ;  /* 0x0000001018107223 */ /* 0x000fe20000000023 */
[----:B------:R-:W-:Y:S01]  /*35a0*/  FFMA R86, R22, R10, R41 ;  /* 0x0000000a16567223 */ /* 0x000fe20000000029 */
[----:B------:R-:W1:Y:S01]  /*35b0*/  LDS.128 R48, [R78+0x190] ;  /* 0x000190004e307984 */ /* 0x000e620000000c00 */
[C---:B------:R-:W-:Y:S01]  /*35c0*/  FFMA R12, R24.reuse, R12, R95 ;  /* 0x0000000c180c7223 */ /* 0x040fe2000000005f */
[----:B------:R-:W-:Y:S01]  /*35d0*/  FFMA R21, R21, R37, R20 ;  /* 0x0000002515157223 */ /* 0x000fe20000000014 */
        /* <DEDUP_REMOVED lines=8> */
[----:B------:R-:W-:Y:S01]  /*3660*/  FFMA R25, R25, R37, R24 ;  /* 0x0000002519197223 */ /* 0x000fe20000000018 */
[----:B------:R-:W4:Y:S01]  /*3670*/  LDS.128 R40, [R78+0x390] ;  /* 0x000390004e287984 */ /* 0x000f220000000c00 */
[C---:B------:R-:W-:Y:S01]  /*3680*/  FFMA R10, R26.reuse, R10, R9 ;  /* 0x0000000a1a0a7223 */ /* 0x040fe20000000009 */
[C---:B------:R-:W-:Y:S01]  /*3690*/  FFMA R14, R26.reuse, R14, R13 ;  /* 0x0000000e1a0e7223 */ /* 0x040fe2000000000d */
[C---:B------:R-:W-:Y:S01]  /*36a0*/  FFMA R9, R23.reuse, R39, R22 ;  /* 0x0000002717097223 */ /* 0x040fe20000000016 */
[C---:B------:R-:W-:Y:S01]  /*36b0*/  FFMA R13, R23.reuse, R19, R20 ;  /* 0x00000013170d7223 */ /* 0x040fe20000000014 */
[----:B------:R-:W-:Y:S01]  /*36c0*/  FFMA R21, R23, R15, R84 ;  /* 0x0000000f17157223 */ /* 0x000fe20000000054 */
[C---:B------:R-:W-:Y:S01]  /*36d0*/  FFMA R18, R26.reuse, R18, R17 ;  /* 0x000000121a127223 */ /* 0x040fe20000000011 */
[-C--:B------:R-:W-:Y:S01]  /*36e0*/  FFMA R91, R31, R11.reuse, R82 ;  /* 0x0000000b1f5b7223 */ /* 0x080fe20000000052 */
[-C--:B------:R-:W-:Y:S01]  /*36f0*/  FFMA R23, R23, R11.reuse, R86 ;  /* 0x0000000b17177223 */ /* 0x080fe20000000056 */
[----:B------:R-:W-:Y:S01]  /*3700*/  FFMA R26, R26, R38, R25 ;  /* 0x000000261a1a7223 */ /* 0x000fe20000000019 */
[----:B------:R-:W-:Y:S01]  /*3710*/  FFMA R11, R27, R11, R10 ;  /* 0x0000000b1b0b7223 */ /* 0x000fe2000000000a */
[C---:B------:R-:W-:Y:S01]  /*3720*/  FFMA R25, R31.reuse, R39, R30 ;  /* 0x000000271f197223 */ /* 0x040fe2000000001e */
[----:B------:R-:W-:Y:S01]  /*3730*/  FFMA R29, R31, R19, R28 ;  /* 0x000000131f1d7223 */ /* 0x000fe2000000001c */
[C---:B------:R-:W-:Y:S01]  /*3740*/  FFMA R31, R27.reuse, R39, R26 ;  /* 0x000000271b1f7223 */ /* 0x040fe2000000001a */
[C---:B------:R-:W-:Y:S01]  /*3750*/  FFMA R89, R27.reuse, R19, R18 ;  /* 0x000000131b597223 */ /* 0x040fe20000000012 */
[----:B------:R-:W-:Y:S01]  /*3760*/  FFMA R15, R27, R15, R14 ;  /* 0x0000000f1b0f7223 */ /* 0x000fe2000000000e */
        /* <DEDUP_REMOVED lines=9> */
[C---:B------:R-:W-:Y:S01]  /*3800*/  FFMA R12, R54.reuse, R46, R27 ;  /* 0x0000002e360c7223 */ /* 0x040fe2000000001b */
[----:B------:R-:W-:Y:S01]  /*3810*/  FFMA R81, R55, R51, R10 ;  /* 0x0000003337517223 */ /* 0x000fe2000000000a */
[----:B------:R-:W-:Y:S01]  /*3820*/  FFMA R53, R53, R41, R52 ;  /* 0x0000002935357223 */ /* 0x000fe20000000034 */
[C---:B------:R-:W-:Y:S01]  /*3830*/  FFMA R8, R54.reuse, R34, R39 ;  /* 0x0000002236087223 */ /* 0x040fe20000000027 */
[C---:B------:R-:W-:Y:S01]  /*3840*/  FFMA R83, R55.reuse, R47, R12 ;  /* 0x0000002f37537223 */ /* 0x040fe2000000000c */
[----:B------:R-:W1:Y:S01]  /*3850*/  LDS.128 R36, [R72.X4+UR5+0x290] ;  /* 0x0002900548247984 */ /* 0x000e620008004c00 */
[----:B------:R-:W-:Y:S01]  /*3860*/  FFMA R54, R54, R42, R53 ;  /* 0x0000002a36367223 */ /* 0x000fe20000000035 */
[----:B------:R-:W-:-:S03]  /*3870*/  FFMA R79, R55, R35, R8 ;  /* 0x00000023374f7223 */ /* 0x000fc60000000008 */
[----:B------:R-:W-:Y:S02]  /*3880*/  FFMA R85, R55, R43, R54 ;  /* 0x0000002b37557223 */ /* 0x000fe40000000036 */
[----:B------:R-:W2:Y:S01]  /*3890*/  LDS.128 R52, [R72.X4+UR5+0x390] ;  /* 0x0003900548347984 */ /* 0x000ea20008004c00 */
[C---:B-----5:R-:W-:Y:S01]  /*38a0*/  FFMA R12, R16.reuse, R44, R29 ;  /* 0x0000002c100c7223 */ /* 0x060fe2000000001d */
        /* <DEDUP_REMOVED lines=11> */
[----:B------:R-:W-:Y:S01]  /*3960*/  LDS.128 R24, [R78+0x1a0] ;  /* 0x0001a0004e187984 */ /* 0x000fe20000000c00 */
[C---:B-1----:R-:W-:Y:S01]  /*3970*/  FFMA R12, R36.reuse, R44, R13 ;  /* 0x0000002c240c7223 */ /* 0x042fe2000000000d */
[C---:B------:R-:W-:Y:S01]  /*3980*/  FFMA R8, R36.reuse, R32, R23 ;  /* 0x0000002024087223 */ /* 0x040fe20000000017 */
[C---:B------:R-:W-:Y:S01]  /*3990*/  FFMA R10, R36.reuse, R48, R21 ;  /* 0x00000030240a7223 */ /* 0x040fe20000000015 */
[----:B------:R-:W-:Y:S01]  /*39a0*/  FFMA R36, R36, R40, R9 ;  /* 0x0000002824247223 */ /* 0x000fe20000000009 */
[C---:B------:R-:W-:Y:S01]  /*39b0*/  FFMA R9, R37.reuse, R45, R12 ;  /* 0x0000002d25097223 */ /* 0x040fe2000000000c */
[C---:B------:R-:W-:Y:S01]  /*39c0*/  FFMA R17, R37.reuse, R33, R8 ;  /* 0x0000002125117223 */ /* 0x040fe20000000008 */
[C---:B------:R-:W-:Y:S01]  /*39d0*/  FFMA R13, R37.reuse, R49, R10 ;  /* 0x00000031250d7223 */ /* 0x040fe2000000000a */
[C---:B--2---:R-:W-:Y:S01]  /*39e0*/  FFMA R32, R52.reuse, R32, R11 ;  /* 0x0000002034207223 */ /* 0x044fe2000000000b */
[C---:B------:R-:W-:Y:S01]  /*39f0*/  FFMA R48, R52.reuse, R48, R15 ;  /* 0x0000003034307223 */ /* 0x040fe2000000000f */
[C---:B------:R-:W-:Y:S01]  /*3a00*/  FFMA R44, R52.reuse, R44, R89 ;  /* 0x0000002c342c7223 */ /* 0x040fe20000000059 */
[----:B------:R-:W-:Y:S01]  /*3a10*/  FFMA R40, R52, R40, R31 ;  /* 0x0000002834287223 */ /* 0x000fe2000000001f */
[----:B------:R-:W-:Y:S01]  /*3a20*/  FFMA R37, R37, R41, R36 ;  /* 0x0000002925257223 */ /* 0x000fe20000000024 */
[C---:B------:R-:W-:Y:S01]  /*3a30*/  FFMA R36, R38.reuse, R46, R9 ;  /* 0x0000002e26247223 */ /* 0x040fe20000000009 */
[C---:B------:R-:W-:Y:S01]  /*3a40*/  FFMA R33, R53.reuse, R33, R32 ;  /* 0x0000002135217223 */ /* 0x040fe20000000020 */
[C---:B------:R-:W-:Y:S01]  /*3a50*/  FFMA R49, R53.reuse, R49, R48 ;  /* 0x0000003135317223 */ /* 0x040fe20000000030 */
[C---:B------:R-:W-:Y:S01]  /*3a60*/  FFMA R45, R53.reuse, R45, R44 ;  /* 0x0000002d352d7223 */ /* 0x040fe2000000002c */
[----:B------:R-:W-:Y:S01]  /*3a70*/  FFMA R41, R53, R41, R40 ;  /* 0x0000002935297223 */ /* 0x000fe20000000028 */
[----:B------:R-:W1:Y:S01]  /*3a80*/  LDS.128 R8, [R72.X4+UR5+0xa0] ;  /* 0x0000a00548087984 */ /* 0x000e620008004c00 */
[C---:B------:R-:W-:Y:S01]  /*3a90*/  FFMA R86, R38.reuse, R34, R17 ;  /* 0x0000002226567223 */ /* 0x040fe20000000011 */
[C---:B------:R-:W-:Y:S01]  /*3aa0*/  FFMA R84, R38.reuse, R50, R13 ;  /* 0x0000003226547223 */ /* 0x040fe2000000000d */
[----:B------:R-:W-:Y:S01]  /*3ab0*/  FFMA R38, R38, R42, R37 ;  /* 0x0000002a26267223 */ /* 0x000fe20000000025 */
[----:B------:R-:W2:Y:S01]  /*3ac0*/  LDS.128 R28, [R78+0xa0] ;  /* 0x0000a0004e1c7984 */ /* 0x000ea20000000c00 */
[C---:B------:R-:W-:Y:S01]  /*3ad0*/  FFMA R34, R54.reuse, R34, R33 ;  /* 0x0000002236227223 */ /* 0x040fe20000000021 */
[C---:B------:R-:W-:Y:S01]  /*3ae0*/  FFMA R50, R54.reuse, R50, R49 ;  /* 0x0000003236327223 */ /* 0x040fe20000000031 */
[C---:B------:R-:W-:Y:S01]  /*3af0*/  FFMA R46, R54.reuse, R46, R45 ;  /* 0x0000002e362e7223 */ /* 0x040fe2000000002d */
[----:B------:R-:W-:Y:S01]  /*3b00*/  FFMA R42, R54, R42, R41 ;  /* 0x0000002a362a7223 */ /* 0x000fe20000000029 */
[----:B------:R-:W3:Y:S01]  /*3b10*/  LDS.128 R20, [R78+0x2a0] ;  /* 0x0002a0004e147984 */ /* 0x000ee20000000c00 */
[C---:B------:R-:W-:Y:S01]  /*3b20*/  FFMA R33, R19.reuse, R43, R18 ;  /* 0x0000002b13217223 */ /* 0x040fe20000000012 */
[C---:B------:R-:W-:Y:S01]  /*3b30*/  FFMA R41, R19.reuse, R47, R16 ;  /* 0x0000002f13297223 */ /* 0x040fe20000000010 */
[C---:B------:R-:W-:Y:S01]  /*3b40*/  FFMA R45, R19.reuse, R51, R80 ;  /* 0x00000033132d7223 */ /* 0x040fe20000000050 */
[----:B------:R-:W-:Y:S01]  /*3b50*/  FFMA R49, R19, R35, R82 ;  /* 0x0000002313317223 */ /* 0x000fe20000000052 */
[----:B------:R-:W4:Y:S01]  /*3b60*/  LDS.128 R12, [R78+0x3a0] ;  /* 0x0003a0004e0c7984 */ /* 0x000f220000000c00 */
[C---:B------:R-:W-:Y:S01]  /*3b70*/  FFMA R53, R39.reuse, R43, R38 ;  /* 0x0000002b27357223 */ /* 0x040fe20000000026 */
[C---:B------:R-:W-:Y:S01]  /*3b80*/  FFMA R87, R39.reuse, R47, R36 ;  /* 0x0000002f27577223 */ /* 0x040fe20000000024 */
[----:B------:R-:W-:Y:S01]  /*3b90*/  FFMA R89, R39, R51, R84 ;  /* 0x0000003327597223 */ /* 0x000fe20000000054 */
[----:B------:R-:W5:Y:S01]  /*3ba0*/  LDS.128 R16, [R72.X4+UR5+0x1a0] ;  /* 0x0001a00548107984 */ /* 0x000f620008004c00 */
[C---:B------:R-:W-:Y:S01]  /*3bb0*/  FFMA R43, R55.reuse, R43, R42 ;  /* 0x0000002b372b7223 */ /* 0x040fe2000000002a */
[C---:B------:R-:W-:Y:S01]  /*3bc0*/  FFMA R47, R55.reuse, R47, R46 ;  /* 0x0000002f372f7223 */ /* 0x040fe2000000002e */
[C---:B------:R-:W-:Y:S01]  /*3bd0*/  FFMA R51, R55.reuse, R51, R50 ;  /* 0x0000003337337223 */ /* 0x040fe20000000032 */
[-C--:B------:R-:W-:Y:S01]  /*3be0*/  FFMA R55, R55, R35.reuse, R34 ;  /* 0x0000002337377223 */ /* 0x080fe20000000022 */
[----:B------:R-:W-:-:S02]  /*3bf0*/  FFMA R91, R39, R35, R86 ;  /* 0x00000023275b7223 */ /* 0x000fc40000000056 */
[----:B------:R-:W5:Y:S01]  /*3c00*/  LDS.128 R36, [R72.X4+UR5+0x2a0] ;  /* 0x0002a00548247984 */ /* 0x000f620008004c00 */
[C---:B-1----:R-:W-:Y:S01]  /*3c10*/  FFMA R34, R8.reuse, R24, R81 ;  /* 0x0000001808227223 */ /* 0x042fe20000000051 */
[----:B--2---:R-:W-:-:S03]  /*3c20*/  FFMA R32, R8, R28, R79 ;  /* 0x0000001c08207223 */ /* 0x004fc6000000004f */
[C---:B------:R-:W-:Y:S01]  /*3c30*/  FFMA R81, R9.reuse, R25, R34 ;  /* 0x0000001909517223 */ /* 0x040fe20000000022 */
[C---:B------:R-:W-:Y:S01]  /*3c40*/  FFMA R79, R9.reuse, R29, R32 ;  /* 0x0000001d094f7223 */ /* 0x040fe20000000020 */
[----:B---3--:R-:W-:Y:S02]  /*3c50*/  FFMA R40, R8, R20, R83 ;  /* 0x0000001408287223 */ /* 0x008fe40000000053 */
[C---:B------:R-:W-:Y:S01]  /*3c60*/  FFMA R44, R10.reuse, R26, R81 ;  /* 0x0000001a0a2c7223 */ /* 0x040fe20000000051 */
[----:B------:R-:W-:Y:S01]  /*3c70*/  FFMA R42, R10, R30, R79 ;  /* 0x0000001e0a2a7223 */ /* 0x000fe2000000004f */
[----:B------:R-:W-:Y:S01]  /*3c80*/  FFMA R83, R9, R21, R40 ;  /* 0x0000001509537223 */ /* 0x000fe20000000028 */
[----:B----4-:R-:W-:Y:S01]  /*3c90*/  FFMA R8, R8, R12, R85 ;  /* 0x0000000c08087223 */ /* 0x010fe20000000055 */
[----:B------:R-:W-:Y:S02]  /*3ca0*/  FFMA R79, R11, R27, R44 ;  /* 0x0000001b0b4f7223 */ /* 0x000fe4000000002c */
[----:B------:R-:W-:Y:S01]  /*3cb0*/  FFMA R46, R10, R22, R83 ;  /* 0x000000160a2e7223 */ /* 0x000fe20000000053 */
[C---:B-----5:R-:W-:Y:S01]  /*3cc0*/  FFMA R34, R16.reuse, R12, R33 ;  /* 0x0000000c10227223 */ /* 0x060fe20000000021 */
[C---:B------:R-:W-:Y:S01]  /*3cd0*/  FFMA R32, R16.reuse, R20, R41 ;  /* 0x0000001410207223 */ /* 0x040fe20000000029 */
[-C--:B------:R-:W-:Y:S01]  /*3ce0*/  FFMA R85, R9, R13.reuse, R8 ;  /* 0x0000000d09557223 */ /* 0x080fe20000000008 */
[C---:B------:R-:W-:Y:S01]  /*3cf0*/  FFMA R8, R16.reuse, R24, R45 ;  /* 0x0000001810087223 */ /* 0x040fe2000000002d */
[C---:B------:R-:W-:Y:S01]  /*3d00*/  FFMA R9, R17.reuse, R13, R34 ;  /* 0x0000000d11097223 */ /* 0x040fe20000000022 */
[C---:B------:R-:W-:Y:S01]  /*3d10*/  FFMA R41, R17.reuse, R21, R32 ;  /* 0x0000001511297223 */ /* 0x040fe20000000020 */
[----:B------:R-:W-:Y:S01]  /*3d20*/  FFMA R16, R16, R28, R49 ;  /* 0x0000001c10107223 */ /* 0x000fe20000000031 */
[----:B------:R-:W1:Y:S01]  /*3d30*/  LDS.128 R32, [R72.X4+UR5+0x3a0] ;  /* 0x0003a00548207984 */ /* 0x000e620008004c00 */
        /* <DEDUP_REMOVED lines=11> */
[C---:B------:R-:W-:Y:S01]  /*3df0*/  FFMA R11, R37.reuse, R25, R16 ;  /* 0x00000019250b7223 */ /* 0x040fe20000000010 */
[C---:B------:R-:W-:Y:S01]  /*3e00*/  FFMA R9, R37.reuse, R21, R40 ;  /* 0x0000001525097223 */ /* 0x040fe20000000028 */
[C---:B------:R-:W-:Y:S01]  /*3e10*/  FFMA R80, R18.reuse, R30, R49 ;  /* 0x0000001e12507223 */ /* 0x040fe20000000031 */
[C---:B------:R-:W-:Y:S01]  /*3e20*/  FFMA R84, R18.reuse, R22, R41 ;  /* 0x0000001612547223 */ /* 0x040fe20000000029 */
[C---:B------:R-:W-:Y:S01]  /*3e30*/  FFMA R41, R37.reuse, R29, R8 ;  /* 0x0000001d25297223 */ /* 0x040fe20000000008 */
[-C--:B------:R-:W-:Y:S01]  /*3e40*/  FFMA R82, R18, R26.reuse, R45 ;  /* 0x0000001a12527223 */ /* 0x080fe2000000002d */
[----:B------:R-:W-:Y:S01]  /*3e50*/  FFMA R37, R37, R13, R36 ;  /* 0x0000000d25257223 */ /* 0x000fe20000000024 */
[C---:B------:R-:W-:Y:S01]  /*3e60*/  FFMA R18, R38.reuse, R26, R11 ;  /* 0x0000001a26127223 */ /* 0x040fe2000000000b */
[C---:B------:R-:W-:Y:S01]  /*3e70*/  FFMA R36, R38.reuse, R22, R9 ;  /* 0x0000001626247223 */ /* 0x040fe20000000009 */
[C---:B------:R-:W-:Y:S01]  /*3e80*/  FFMA R16, R38.reuse, R30, R41 ;  /* 0x0000001e26107223 */ /* 0x040fe20000000029 */
[----:B------:R-:W-:Y:S01]  /*3e90*/  LDS.128 R8, [R78+0xb0] ;  /* 0x0000b0004e087984 */ /* 0x000fe20000000c00 */
[----:B------:R-:W-:Y:S01]  /*3ea0*/  FFMA R38, R38, R14, R37 ;  /* 0x0000000e26267223 */ /* 0x000fe20000000025 */
[----:B------:R-:W-:Y:S01]  /*3eb0*/  FFMA R91, R19, R15, R86 ;  /* 0x0000000f135b7223 */ /* 0x000fe20000000056 */
[-C--:B------:R-:W-:Y:S01]  /*3ec0*/  FFMA R37, R39, R23.reuse, R36 ;  /* 0x0000001727257223 */ /* 0x080fe20000000024 */
[----:B------:R-:W-:Y:S01]  /*3ed0*/  FFMA R89, R19, R23, R84 ;  /* 0x0000001713597223 */ /* 0x000fe20000000054 */
[----:B------:R-:W-:Y:S01]  /*3ee0*/  FFMA R87, R39, R15, R38 ;  /* 0x0000000f27577223 */ /* 0x000fe20000000026 */
[----:B------:R-:W-:Y:S01]  /*3ef0*/  FFMA R93, R19, R31, R80 ;  /* 0x0000001f135d7223 */ /* 0x000fe20000000050 */
[C---:B-1----:R-:W-:Y:S01]  /*3f00*/  FFMA R28, R32.reuse, R28, R55 ;  /* 0x0000001c201c7223 */ /* 0x042fe20000000037 */
[C---:B------:R-:W-:Y:S01]  /*3f10*/  FFMA R24, R32.reuse, R24, R51 ;  /* 0x0000001820187223 */ /* 0x040fe20000000033 */
        /* <DEDUP_REMOVED lines=14> */
[----:B------:R-:W-:Y:S01]  /*4000*/  FFMA R25, R35, R15, R14 ;  /* 0x0000000f23197223 */ /* 0x000fe2000000000e */
[----:B------:R-:W-:Y:S01]  /*4010*/  FFMA R39, R39, R31, R16 ;  /* 0x0000001f27277223 */ /* 0x000fe20000000010 */
[----:B------:R-:W5:Y:S01]  /*4020*/  LDS.128 R12, [R72.X4+UR5+0x1b0] ;  /* 0x0001b005480c7984 */ /* 0x000f620008004c00 */
[----:B------:R-:W-:Y:S01]  /*4030*/  FFMA R21, R19, R27, R82 ;  /* 0x0000001b13157223 */ /* 0x000fe20000000052 */
[----:B------:R-:W-:Y:S01]  /*4040*/  FFMA R30, R34, R30, R29 ;  /* 0x0000001e221e7223 */ /* 0x000fe2000000001d */
[C---:B------:R-:W-:Y:S01]  /*4050*/  FFMA R29, R35.reuse, R23, R22 ;  /* 0x00000017231d7223 */ /* 0x040fe20000000016 */
[----:B------:R-:W-:-:S02]  /*4060*/  FFMA R27, R35, R27, R26 ;  /* 0x0000001b231b7223 */ /* 0x000fc4000000001a */
[----:B------:R-:W-:Y:S01]  /*4070*/  FFMA R31, R35, R31, R30 ;  /* 0x0000001f231f7223 */ /* 0x000fe2000000001e */
[C---:B-1----:R-:W-:Y:S01]  /*4080*/  FFMA R16, R52.reuse, R8, R17 ;  /* 0x0000000834107223 */ /* 0x042fe20000000011 */
[----:B--2---:R-:W-:-:S03]  /*4090*/  FFMA R18, R52, R48, R79 ;  /* 0x0000003034127223 */ /* 0x004fc6000000004f */
[C---:B------:R-:W-:Y:S01]  /*40a0*/  FFMA R23, R53.reuse, R9, R16 ;  /* 0x0000000935177223 */ /* 0x040fe20000000010 */
[----:B---3--:R-:W-:Y:S01]  /*40b0*/  FFMA R20, R52, R44, R81 ;  /* 0x0000002c34147223 */ /* 0x008fe20000000051 */
[----:B------:R-:W-:-:S03]  /*40c0*/  FFMA R19, R53, R49, R18 ;  /* 0x0000003135137223 */ /* 0x000fc60000000012 */
[----:B------:R-:W-:Y:S01]  /*40d0*/  FFMA R17, R53, R45, R20 ;  /* 0x0000002d35117223 */ /* 0x000fe20000000014 */
[C---:B------:R-:W-:Y:S01]  /*40e0*/  FFMA R16, R54.reuse, R50, R19 ;  /* 0x0000003236107223 */ /* 0x040fe20000000013 */
[----:B------:R-:W-:Y:S01]  /*40f0*/  FFMA R20, R54, R10, R23 ;  /* 0x0000000a36147223 */ /* 0x000fe20000000017 */
[----:B----4-:R-:W-:Y:S01]  /*4100*/  FFMA R52, R52, R40, R83 ;  /* 0x0000002834347223 */ /* 0x010fe20000000053 */
[----:B------:R-:W-:Y:S01]  /*4110*/  FFMA R22, R54, R46, R17 ;  /* 0x0000002e36167223 */ /* 0x000fe20000000011 */
[C---:B------:R-:W-:Y:S01]  /*4120*/  FFMA R81, R55.reuse, R51, R16 ;  /* 0x0000003337517223 */ /* 0x040fe20000000010 */
[C---:B------:R-:W-:Y:S01]  /*4130*/  FFMA R79, R55.reuse, R11, R20 ;  /* 0x0000000b374f7223 */ /* 0x040fe20000000014 */
[----:B------:R-:W1:Y:S01]  /*4140*/  LDS.128 R16, [R72.X4+UR5+0x2b0] ;  /* 0x0002b00548107984 */ /* 0x000e620008004c00 */
[----:B------:R-:W-:Y:S01]  /*4150*/  FFMA R83, R55, R47, R22 ;  /* 0x0000002f37537223 */ /* 0x000fe20000000016 */
[C---:B-----5:R-:W-:Y:S01]  /*4160*/  FFMA R26, R12.reuse, R48, R21 ;  /* 0x000000300c1a7223 */ /* 0x060fe20000000015 */
[----:B------:R-:W-:Y:S01]  /*4170*/  FFMA R53, R53, R41, R52 ;  /* 0x0000002935357223 */ /* 0x000fe20000000034 */
[----:B------:R-:W2:Y:S01]  /*4180*/  LDS.128 R20, [R72.X4+UR5+0x3b0] ;  /* 0x0003b00548147984 */ /* 0x000ea20008004c00 */
[C---:B------:R-:W-:Y:S01]  /*4190*/  FFMA R24, R12.reuse, R8, R93 ;  /* 0x000000080c187223 */ /* 0x040fe2000000005d */
[----:B------:R-:W-:Y:S01]  /*41a0*/  FFMA R28, R12, R44, R89 ;  /* 0x0000002c0c1c7223 */ /* 0x000fe20000000059 */
[----:B------:R-:W-:Y:S01]  /*41b0*/  FFMA R54, R54, R42, R53 ;  /* 0x0000002a36367223 */ /* 0x000fe20000000035 */
[----:B------:R-:W-:Y:S01]  /*41c0*/  FFMA R12, R12, R40, R91 ;  /* 0x000000280c0c7223 */ /* 0x000fe2000000005b */
        /* <DEDUP_REMOVED lines=8> */
[----:B------:R-:W-:Y:S01]  /*4250*/  FFMA R86, R14, R42, R13 ;  /* 0x0000002a0e567223 */ /* 0x000fe2000000000d */
[----:B------:R-:W-:Y:S02]  /*4260*/  LDS.128 R52, [R72.X4+UR5+0xc0] ;  /* 0x0000c00548347984 */ /* 0x000fe40008004c00 */
[----:B------:R-:W-:Y:S01]  /*4270*/  FFMA R89, R15, R11, R84 ;  /* 0x0000000b0f597223 */ /* 0x000fe20000000054 */
[C---:B-1----:R-:W-:Y:S01]  /*4280*/  FFMA R12, R16.reuse, R8, R39 ;  /* 0x00000008100c7223 */ /* 0x042fe20000000027 */
[C---:B------:R-:W-:Y:S01]  /*4290*/  FFMA R14, R16.reuse, R48, R33 ;  /* 0x00000030100e7223 */ /* 0x040fe20000000021 */
[C---:B------:R-:W-:Y:S01]  /*42a0*/  FFMA R24, R16.reuse, R44, R37 ;  /* 0x0000002c10187223 */ /* 0x040fe20000000025 */
[----:B------:R-:W-:Y:S01]  /*42b0*/  FFMA R16, R16, R40, R87 ;  /* 0x0000002810107223 */ /* 0x000fe20000000057 */
[C---:B------:R-:W-:Y:S01]  /*42c0*/  FFMA R35, R17.reuse, R9, R12 ;  /* 0x0000000911237223 */ /* 0x040fe2000000000c */
[C---:B------:R-:W-:Y:S01]  /*42d0*/  FFMA R33, R17.reuse, R49, R14 ;  /* 0x0000003111217223 */ /* 0x040fe2000000000e */
[----:B------:R-:W1:Y:S01]  /*42e0*/  LDS.128 R36, [R78+0x1c0] ;  /* 0x0001c0004e247984 */ /* 0x000e620000000c00 */
[C---:B--2---:R-:W-:Y:S01]  /*42f0*/  FFMA R8, R20.reuse, R8, R31 ;  /* 0x0000000814087223 */ /* 0x044fe2000000001f */
[C---:B------:R-:W-:Y:S01]  /*4300*/  FFMA R48, R20.reuse, R48, R27 ;  /* 0x0000003014307223 */ /* 0x040fe2000000001b */
[C---:B------:R-:W-:Y:S01]  /*4310*/  FFMA R44, R20.reuse, R44, R29 ;  /* 0x0000002c142c7223 */ /* 0x040fe2000000001d */
[C---:B------:R-:W-:Y:S01]  /*4320*/  FFMA R13, R17.reuse, R45, R24 ;  /* 0x0000002d110d7223 */ /* 0x040fe20000000018 */
[----:B------:R-:W-:Y:S01]  /*4330*/  FFMA R20, R20, R40, R25 ;  /* 0x0000002814147223 */ /* 0x000fe20000000019 */
[C---:B------:R-:W-:Y:S01]  /*4340*/  FFMA R12, R18.reuse, R10, R35 ;  /* 0x0000000a120c7223 */ /* 0x040fe20000000023 */
[C---:B------:R-:W-:Y:S01]  /*4350*/  FFMA R14, R18.reuse, R50, R33 ;  /* 0x00000032120e7223 */ /* 0x040fe20000000021 */
[----:B------:R-:W2:Y:S01]  /*4360*/  LDS.128 R24, [R78+0xc0] ;  /* 0x0000c0004e187984 */ /* 0x000ea20000000c00 */
[----:B------:R-:W-:Y:S01]  /*4370*/  FFMA R17, R17, R41, R16 ;  /* 0x0000002911117223 */ /* 0x000fe20000000010 */
[C---:B------:R-:W-:Y:S01]  /*4380*/  FFMA R9, R21.reuse, R9, R8 ;  /* 0x0000000915097223 */ /* 0x040fe20000000008 */
[C---:B------:R-:W-:Y:S01]  /*4390*/  FFMA R49, R21.reuse, R49, R48 ;  /* 0x0000003115317223 */ /* 0x040fe20000000030 */
[----:B------:R-:W3:Y:S01]  /*43a0*/  LDS.128 R32, [R78+0x2c0] ;  /* 0x0002c0004e207984 */ /* 0x000ee20000000c00 */
[C---:B------:R-:W-:Y:S01]  /*43b0*/  FFMA R45, R21.reuse, R45, R44 ;  /* 0x0000002d152d7223 */ /* 0x040fe2000000002c */
[----:B------:R-:W-:Y:S01]  /*43c0*/  FFMA R21, R21, R41, R20 ;  /* 0x0000002915157223 */ /* 0x000fe20000000014 */
[C---:B------:R-:W-:Y:S01]  /*43d0*/  FFMA R16, R18.reuse, R46, R13 ;  /* 0x0000002e12107223 */ /* 0x040fe2000000000d */
[----:B------:R-:W4:Y:S01]  /*43e0*/  LDS.128 R28, [R78+0x3c0] ;  /* 0x0003c0004e1c7984 */ /* 0x000f220000000c00 */
        /* <DEDUP_REMOVED lines=14> */
[-C--:B------:R-:W-:Y:S01]  /*44d0*/  FFMA R23, R23, R11.reuse, R10 ;  /* 0x0000000b17177223 */ /* 0x080fe2000000000a */
[----:B------:R-:W-:-:S02]  /*44e0*/  FFMA R19, R19, R11, R12 ;  /* 0x0000000b13137223 */ /* 0x000fc4000000000c */
[----:B------:R-:W5:Y:S01]  /*44f0*/  LDS.128 R12, [R72.X4+UR5+0x1c0] ;  /* 0x0001c005480c7984 */ /* 0x000f620008004c00 */
        /* <DEDUP_REMOVED lines=10> */
[C---:B------:R-:W-:Y:S01]  /*45a0*/  FFMA R18, R54.reuse, R34, R9 ;  /* 0x0000002236127223 */ /* 0x040fe20000000009 */
[----:B------:R-:W-:Y:S01]  /*45b0*/  FFMA R53, R53, R29, R52 ;  /* 0x0000001d35357223 */ /* 0x000fe20000000034 */
[----:B------:R-:W1:Y:S01]  /*45c0*/  LDS.128 R8, [R72.X4+UR5+0x2c0] ;  /* 0x0002c00548087984 */ /* 0x000e620008004c00 */
[C---:B------:R-:W-:Y:S01]  /*45d0*/  FFMA R85, R55.reuse, R27, R16 ;  /* 0x0000001b37557223 */ /* 0x040fe20000000010 */
[----:B------:R-:W-:Y:S01]  /*45e0*/  FFMA R83, R55, R35, R18 ;  /* 0x0000002337537223 */ /* 0x000fe20000000012 */
[----:B------:R-:W-:-:S04]  /*45f0*/  FFMA R54, R54, R30, R53 ;  /* 0x0000001e36367223 */ /* 0x000fc80000000035 */
        /* <DEDUP_REMOVED lines=24> */
[C---:B--2---:R-:W-:Y:S01]  /*4780*/  FFMA R24, R52.reuse, R24, R23 ;  /* 0x0000001834187223 */ /* 0x044fe20000000017 */
[----:B------:R-:W-:Y:S01]  /*4790*/  LDS.128 R16, [R78+0xd0] ;  /* 0x0000d0004e107984 */ /* 0x000fe20000000c00 */
[C---:B------:R-:W-:Y:S01]  /*47a0*/  FFMA R36, R52.reuse, R36, R51 ;  /* 0x0000002434247223 */ /* 0x040fe20000000033 */
[C---:B------:R-:W-:Y:S01]  /*47b0*/  FFMA R32, R52.reuse, R32, R47 ;  /* 0x0000002034207223 */ /* 0x040fe2000000002f */
[----:B------:R-:W-:Y:S01]  /*47c0*/  FFMA R28, R52, R28, R43 ;  /* 0x0000001c341c7223 */ /* 0x000fe2000000002b */
[----:B------:R-:W1:Y:S01]  /*47d0*/  LDS.128 R20, [R72.X4+UR5+0x3d0] ;  /* 0x0003d00548147984 */ /* 0x000e620008004c00 */
        /* <DEDUP_REMOVED lines=19> */
[----:B------:R-:W2:Y:S01]  /*4910*/  LDS.128 R48, [R72.X4+UR5+0xd0] ;  /* 0x0000d00548307984 */ /* 0x000ea20008004c00 */
[C---:B------:R-:W-:Y:S01]  /*4920*/  FFMA R35, R55.reuse, R35, R34 ;  /* 0x0000002337237223 */ /* 0x040fe20000000022 */
[C---:B------:R-:W-:Y:S01]  /*4930*/  FFMA R39, R55.reuse, R39, R38 ;  /* 0x0000002737277223 */ /* 0x040fe20000000026 */
[----:B------:R-:W-:Y:S01]  /*4940*/  FFMA R31, R55, R31, R30 ;  /* 0x0000001f371f7223 */ /* 0x000fe2000000001e */
[----:B------:R-:W3:Y:S04]  /*4950*/  LDS.128 R44, [R72.X4+UR5+0x1d0] ;  /* 0x0001d005482c7984 */ /* 0x000ee80008004c00 */
[----:B------:R-:W4:Y:S01]  /*4960*/  LDS.128 R40, [R72.X4+UR5+0x2d0] ;  /* 0x0002d00548287984 */ /* 0x000f220008004c00 */
[----:B-1----:R-:W-:-:S03]  /*4970*/  FFMA R86, R20, R16, R27 ;  /* 0x0000001014567223 */ /* 0x002fc6000000001b */
[----:B------:R-:W1:Y:S01]  /*4980*/  LDS.128 R24, [R78+0x2d0] ;  /* 0x0002d0004e187984 */ /* 0x000e620000000c00 */
[-C--:B--2---:R-:W-:Y:S01]  /*4990*/  FFMA R84, R48, R16.reuse, R85 ;  /* 0x0000001030547223 */ /* 0x084fe20000000055 */
[-C--:B---3--:R-:W-:Y:S01]  /*49a0*/  FFMA R82, R44, R16.reuse, R9 ;  /* 0x000000102c527223 */ /* 0x088fe20000000009 */
[----:B----4-:R-:W-:Y:S02]  /*49b0*/  FFMA R80, R40, R16, R11 ;  /* 0x0000001028507223 */ /* 0x010fe4000000000b */
[----:B------:R-:W2:Y:S01]  /*49c0*/  LDS.128 R8, [R78+0x1d0] ;  /* 0x0001d0004e087984 */ /* 0x000ea20000000c00 */
[-C--:B-1----:R-:W-:Y:S01]  /*49d0*/  FFMA R16, R44, R24.reuse, R13 ;  /* 0x000000182c107223 */ /* 0x082fe2000000000d */
[-C--:B------:R-:W-:Y:S01]  /*49e0*/  FFMA R32, R40, R24.reuse, R15 ;  /* 0x0000001828207223 */ /* 0x080fe2000000000f */
[----:B------:R-:W-:Y:S01]  /*49f0*/  FFMA R38, R20, R24, R35 ;  /* 0x0000001814267223 */ /* 0x000fe20000000023 */
[----:B------:R-:W1:Y:S01]  /*4a00*/  LDS.128 R12, [R78+0x3d0] ;  /* 0x0003d0004e0c7984 */ /* 0x000e620000000c00 */
[-C--:B------:R-:W-:Y:S01]  /*4a10*/  FFMA R35, R45, R17.reuse, R82 ;  /* 0x000000112d237223 */ /* 0x080fe20000000052 */
[-C--:B--2---:R-:W-:Y:S01]  /*4a20*/  FFMA R34, R44, R8.reuse, R37 ;  /* 0x000000082c227223 */ /* 0x084fe20000000025 */
[-C--:B------:R-:W-:Y:S01]  /*4a30*/  FFMA R37, R41, R17.reuse, R80 ;  /* 0x0000001129257223 */ /* 0x080fe20000000050 */
[-C--:B------:R-:W-:Y:S01]  /*4a40*/  FFMA R36, R48, R8.reuse, R81 ;  /* 0x0000000830247223 */ /* 0x080fe20000000051 */
[-C--:B------:R-:W-:Y:S01]  /*4a50*/  FFMA R30, R40, R8.reuse, R53 ;  /* 0x00000008281e7223 */ /* 0x080fe20000000035 */
[----:B------:R-:W-:Y:S01]  /*4a60*/  FFMA R52, R20, R8, R39 ;  /* 0x0000000814347223 */ /* 0x000fe20000000027 */
[----:B------:R-:W-:Y:S01]  /*4a70*/  FFMA R8, R48, R24, R83 ;  /* 0x0000001830087223 */ /* 0x000fe20000000053 */
        /* <DEDUP_REMOVED lines=19> */
[-C--:B------:R-:W-:Y:S01]  /*4bb0*/  FFMA R19, R41, R25.reuse, R32 ;  /* 0x0000001929137223 */ /* 0x080fe20000000020 */
[-C--:B------:R-:W-:Y:S01]  /*4bc0*/  FFMA R24, R42, R10.reuse, R33 ;  /* 0x0000000a2a187223 */ /* 0x080fe20000000021 */
[----:B------:R-:W-:Y:S01]  /*4bd0*/  FFMA R10, R22, R10, R9 ;  /* 0x0000000a160a7223 */ /* 0x000fe20000000009 */
[----:B------:R-:W-:Y:S01]  /*4be0*/  FFMA R9, R49, R25, R8 ;  /* 0x0000001931097223 */ /* 0x000fe20000000008 */
[-C--:B------:R-:W-:Y:S01]  /*4bf0*/  FFMA R44, R46, R26.reuse, R17 ;  /* 0x0000001a2e2c7223 */ /* 0x080fe20000000011 */
[----:B------:R-:W-:Y:S01]  /*4c00*/  FFMA R8, R42, R26, R19 ;  /* 0x0000001a2a087223 */ /* 0x000fe20000000013 */
[----:B------:R-:W-:Y:S01]  /*4c10*/  FFMA R45, R45, R13, R54 ;  /* 0x0000000d2d2d7223 */ /* 0x000fe20000000036 */
[----:B------:R-:W-:Y:S01]  /*4c20*/  LDS.128 R16, [R78+0x1e0] ;  /* 0x0001e0004e107984 */ /* 0x000fe20000000c00 */
[-C--:B------:R-:W-:Y:S01]  /*4c30*/  FFMA R40, R40, R12.reuse, R29 ;  /* 0x0000000c28287223 */ /* 0x080fe2000000001d */
[----:B------:R-:W-:Y:S01]  /*4c40*/  FFMA R25, R21, R25, R38 ;  /* 0x0000001915197223 */ /* 0x000fe20000000026 */
[----:B------:R-:W-:Y:S01]  /*4c50*/  FFMA R12, R20, R12, R31 ;  /* 0x0000000c140c7223 */ /* 0x000fe2000000001f */
[----:B------:R-:W1:Y:S01]  /*4c60*/  LDS.128 R52, [R72.X4+UR5+0xe0] ;  /* 0x0000e00548347984 */ /* 0x000e620008004c00 */
[-C--:B------:R-:W-:Y:S01]  /*4c70*/  FFMA R49, R49, R13.reuse, R28 ;  /* 0x0000000d31317223 */ /* 0x080fe2000000001c */
[-C--:B------:R-:W-:Y:S01]  /*4c80*/  FFMA R41, R41, R13.reuse, R40 ;  /* 0x0000000d29297223 */ /* 0x080fe20000000028 */
[-C--:B------:R-:W-:Y:S01]  /*4c90*/  FFMA R80, R50, R26.reuse, R9 ;  /* 0x0000001a32507223 */ /* 0x080fe20000000009 */
[----:B------:R-:W2:Y:S01]  /*4ca0*/  LDS.128 R28, [R78+0x2e0] ;  /* 0x0002e0004e1c7984 */ /* 0x000ea20000000c00 */
[----:B------:R-:W-:Y:S01]  /*4cb0*/  FFMA R13, R21, R13, R12 ;  /* 0x0000000d150d7223 */ /* 0x000fe2000000000c */
[----:B------:R-:W-:Y:S01]  /*4cc0*/  FFMA R26, R22, R26, R25 ;  /* 0x0000001a161a7223 */ /* 0x000fe20000000019 */
[-C--:B------:R-:W-:Y:S01]  /*4cd0*/  FFMA R50, R50, R14.reuse, R49 ;  /* 0x0000000e32327223 */ /* 0x080fe20000000031 */
[----:B------:R-:W3:Y:S01]  /*4ce0*/  LDS.128 R36, [R78+0xe0] ;  /* 0x0000e0004e247984 */ /* 0x000ee20000000c00 */
        /* <DEDUP_REMOVED lines=11> */
[----:B------:R-:W4:Y:S01]  /*4da0*/  LDS.128 R32, [R78+0x3e0] ;  /* 0x0003e0004e207984 */ /* 0x000f220000000c00 */
[-C--:B------:R-:W-:Y:S01]  /*4db0*/  FFMA R51, R51, R15.reuse, R50 ;  /* 0x0000000f33337223 */ /* 0x080fe20000000032 */
[-C--:B------:R-:W-:Y:S01]  /*4dc0*/  FFMA R47, R47, R15.reuse, R46 ;  /* 0x0000000f2f2f7223 */ /* 0x080fe2000000002e */
[-C--:B------:R-:W-:Y:S01]  /*4dd0*/  FFMA R43, R43, R15.reuse, R42 ;  /* 0x0000000f2b2b7223 */ /* 0x080fe2000000002a */
[----:B------:R-:W5:Y:S01]  /*4de0*/  LDS.128 R24, [R72.X4+UR5+0x1e0] ;  /* 0x0001e00548187984 */ /* 0x000f620008004c00 */
[----:B------:R-:W-:Y:S01]  /*4df0*/  FFMA R23, R23, R15, R14 ;  /* 0x0000000f17177223 */ /* 0x000fe2000000000e */
[----:B------:R-:W-:Y:S01]  /*4e00*/  IADD3 R84, P2, R4, UR6, RZ ;  /* 0x0000000604547c10 */ /* 0x000fe2000ff5e0ff */
[C---:B-1----:R-:W-:Y:S01]  /*4e10*/  FFMA R10, R52.reuse, R16, R9 ;  /* 0x00000010340a7223 */ /* 0x042fe20000000009 */
[----:B--2---:R-:W-:-:S03]  /*4e20*/  FFMA R12, R52, R28, R11 ;  /* 0x0000001c340c7223 */ /* 0x004fc6000000000b */
[C---:B------:R-:W-:Y:S01]  /*4e30*/  FFMA R11, R53.reuse, R17, R10 ;  /* 0x00000011350b7223 */ /* 0x040fe2000000000a */
[----:B---3--:R-:W-:Y:S01]  /*4e40*/  FFMA R8, R52, R36, R79 ;  /* 0x0000002434087223 */ /* 0x008fe2000000004f */
[----:B------:R-:W-:-:S03]  /*4e50*/  FFMA R9, R53, R29, R12 ;  /* 0x0000001d35097223 */ /* 0x000fc6000000000c */
[----:B------:R-:W-:Y:S01]  /*4e60*/  FFMA R15, R53, R37, R8 ;  /* 0x00000025350f7223 */ /* 0x000fe20000000008 */
[C---:B------:R-:W-:Y:S01]  /*4e70*/  FFMA R8, R54.reuse, R18, R11 ;  /* 0x0000001236087223 */ /* 0x040fe2000000000b */
[C---:B------:R-:W-:Y:S02]  /*4e80*/  FFMA R14, R54.reuse, R30, R9 ;  /* 0x0000001e360e7223 */ /* 0x040fe40000000009 */
[----:B------:R-:W-:Y:S01]  /*4e90*/  FFMA R12, R54, R38, R15 ;  /* 0x00000026360c7223 */ /* 0x000fe2000000000f */
[C---:B------:R-:W-:Y:S01]  /*4ea0*/  FFMA R91, R55.reuse, R19, R8 ;  /* 0x00000013375b7223 */ /* 0x040fe20000000008 */
[C---:B------:R-:W-:Y:S01]  /*4eb0*/  FFMA R85, R55.reuse, R31, R14 ;  /* 0x0000001f37557223 */ /* 0x040fe2000000000e */
[----:B------:R-:W1:Y:S01]  /*4ec0*/  LDS.128 R8, [R72.X4+UR5+0x2e0] ;  /* 0x0002e00548087984 */ /* 0x000e620008004c00 */
[----:B------:R-:W-:Y:S01]  /*4ed0*/  FFMA R79, R55, R39, R12 ;  /* 0x00000027374f7223 */ /* 0x000fe2000000000c */
[----:B----4-:R-:W-:Y:S01]  /*4ee0*/  FFMA R52, R52, R32, R51 ;  /* 0x0000002034347223 */ /* 0x010fe20000000033 */
[C---:B-----5:R-:W-:Y:S01]  /*4ef0*/  FFMA R22, R24.reuse, R16, R13 ;  /* 0x0000001018167223 */ /* 0x060fe2000000000d */
[C---:B------:R-:W-:Y:S01]  /*4f00*/  FFMA R20, R24.reuse, R36, R81 ;  /* 0x0000002418147223 */ /* 0x040fe20000000051 */
[----:B------:R-:W2:Y:S01]  /*4f10*/  LDS.128 R12, [R72.X4+UR5+0x3e0] ;  /* 0x0003e005480c7984 */ /* 0x000ea20008004c00 */
[C---:B------:R-:W-:Y:S01]  /*4f20*/  FFMA R40, R24.reuse, R28, R89 ;  /* 0x0000001c18287223 */ /* 0x040fe20000000059 */
[----:B------:R-:W-:Y:S01]  /*4f30*/  FFMA R24, R24, R32, R47 ;  /* 0x0000002018187223 */ /* 0x000fe2000000002f */
[----:B------:R-:W-:-:S02]  /*4f40*/  FFMA R53, R53, R33, R52 ;  /* 0x0000002135357223 */ /* 0x000fc40000000034 */
[C---:B------:R-:W-:Y:S01]  /*4f50*/  FFMA R51, R25.reuse, R29, R40 ;  /* 0x0000001d19337223 */ /* 0x040fe20000000028 */
[C---:B------:R-:W-:Y:S01]  /*4f60*/  FFMA R47, R25.reuse, R33, R24 ;  /* 0x00000021192f7223 */ /* 0x040fe20000000018 */
[-C--:B------:R-:W-:Y:S01]  /*4f70*/  FFMA R54, R54, R34.reuse, R53 ;  /* 0x0000002236367223 */ /* 0x080fe20000000035 */
        /* <DEDUP_REMOVED lines=21> */
[----:B--2---:R-:W-:Y:S01]  /*50d0*/  FFMA R16, R12, R16, R21 ;  /* 0x000000100c107223 */ /* 0x004fe20000000015 */
[----:B------:R-:W-:Y:S01]  /*50e0*/  LDS.128 R24, [R78+0x1f0] ;  /* 0x0001f0004e187984 */ /* 0x000fe20000000c00 */
[----:B------:R-:W-:Y:S01]  /*50f0*/  FFMA R54, R10, R38, R43 ;  /* 0x000000260a367223 */ /* 0x000fe2000000002b */
[C---:B------:R-:W-:Y:S01]  /*5100*/  FFMA R36, R12.reuse, R36, R87 ;  /* 0x000000240c247223 */ /* 0x040fe20000000057 */
[C---:B------:R-:W-:Y:S01]  /*5110*/  FFMA R28, R12.reuse, R28, R41 ;  /* 0x0000001c0c1c7223 */ /* 0x040fe20000000029 */
[----:B------:R-:W1:Y:S01]  /*5120*/  LDS.128 R44, [R72.X4+UR5+0x2f0] ;  /* 0x0002f005482c7984 */ /* 0x000e620008004c00 */
[----:B------:R-:W-:Y:S01]  /*5130*/  FFMA R12, R12, R32, R23 ;  /* 0x000000200c0c7223 */ /* 0x000fe20000000017 */
[C---:B------:R-:W-:Y:S01]  /*5140*/  FFMA R17, R13.reuse, R17, R16 ;  /* 0x000000110d117223 */ /* 0x040fe20000000010 */
[C---:B------:R-:W-:Y:S01]  /*5150*/  FFMA R37, R13.reuse, R37, R36 ;  /* 0x000000250d257223 */ /* 0x040fe20000000024 */
[----:B------:R-:W2:Y:S01]  /*5160*/  LDS.128 R40, [R72.X4+UR5+0x1f0] ;  /* 0x0001f00548287984 */ /* 0x000ea20008004c00 */
[C---:B------:R-:W-:Y:S01]  /*5170*/  FFMA R29, R13.reuse, R29, R28 ;  /* 0x0000001d0d1d7223 */ /* 0x040fe2000000001c */
[----:B------:R-:W-:Y:S01]  /*5180*/  FFMA R13, R13, R33, R12 ;  /* 0x000000210d0d7223 */ /* 0x000fe2000000000c */
[C---:B------:R-:W-:Y:S01]  /*5190*/  FFMA R18, R14.reuse, R18, R17 ;  /* 0x000000120e127223 */ /* 0x040fe20000000011 */
[----:B------:R-:W3:Y:S01]  /*51a0*/  LDS.128 R20, [R72.X4+UR5+0xf0] ;  /* 0x0000f00548147984 */ /* 0x000ee20008004c00 */
[C---:B------:R-:W-:Y:S01]  /*51b0*/  FFMA R38, R14.reuse, R38, R37 ;  /* 0x000000260e267223 */ /* 0x040fe20000000025 */
[----:B------:R-:W-:Y:S01]  /*51c0*/  FFMA R30, R14, R30, R29 ;  /* 0x0000001e0e1e7223 */ /* 0x000fe2000000001d */
[-C--:B------:R-:W-:Y:S01]  /*51d0*/  FFMA R10, R10, R34.reuse, R9 ;  /* 0x000000220a0a7223 */ /* 0x080fe20000000009 */
[----:B------:R-:W4:Y:S01]  /*51e0*/  LDS.128 R48, [R72.X4+UR5+0x3f0] ;  /* 0x0003f00548307984 */ /* 0x000f220008004c00 */
[----:B------:R-:W-:Y:S01]  /*51f0*/  FFMA R14, R14, R34, R13 ;  /* 0x000000220e0e7223 */ /* 0x000fe2000000000d */
[-C--:B------:R-:W-:Y:S01]  /*5200*/  FFMA R9, R11, R19.reuse, R52 ;  /* 0x000000130b097223 */ /* 0x080fe20000000034 */
[----:B------:R-:W-:Y:S01]  /*5210*/  FFMA R13, R15, R19, R18 ;  /* 0x000000130f0d7223 */ /* 0x000fe20000000012 */
[C---:B------:R-:W-:Y:S01]  /*5220*/  FFMA R33, R11.reuse, R31, R8 ;  /* 0x0000001f0b217223 */ /* 0x040fe20000000008 */
[----:B------:R-:W5:Y:S01]  /*5230*/  LDS.128 R16, [R78+0x2f0] ;  /* 0x0002f0004e107984 */ /* 0x000f620000000c00 */
[----:B------:R-:W-:Y:S01]  /*5240*/  SEL R8, RZ, 0x10, P0 ;  /* 0x00000010ff087807 */ /* 0x000fe20000000000 */
[C---:B------:R-:W-:Y:S01]  /*5250*/  FFMA R83, R11.reuse, R35, R10 ;  /* 0x000000230b537223 */ /* 0x040fe2000000000a */
[----:B------:R-:W-:Y:S01]  /*5260*/  FFMA R87, R11, R39, R54 ;  /* 0x000000270b577223 */ /* 0x000fe20000000036 */
[C---:B------:R-:W-:Y:S01]  /*5270*/  FFMA R11, R15.reuse, R35, R14 ;  /* 0x000000230f0b7223 */ /* 0x040fe2000000000e */
[----:B------:R-:W-:Y:S01]  /*5280*/  SEL R8, R8, RZ, !P1 ;  /* 0x000000ff08087207 */ /* 0x000fe20004800000 */
[----:B------:R-:W-:Y:S01]  /*5290*/  FFMA R31, R15, R31, R30 ;  /* 0x0000001f0f1f7223 */ /* 0x000fe2000000001e */
[----:B------:R-:W-:Y:S01]  /*52a0*/  ISETP.GE.AND P1, PT, R71, 0x2, PT ;  /* 0x000000024700780c */ /* 0x000fe20003f26270 */
[----:B------:R-:W-:Y:S01]  /*52b0*/  FFMA R15, R15, R39, R38 ;  /* 0x000000270f0f7223 */ /* 0x000fe20000000026 */
[----:B------:R-:W-:Y:S01]  /*52c0*/  ISETP.NE.U32.AND P0, PT, R8, RZ, PT ;  /* 0x000000ff0800720c */ /* 0x000fe20003f05070 */
[----:B------:R-:W-:Y:S01]  /*52d0*/  USHF.L.U32 UR5, UR4, 0xe, URZ ;  /* 0x0000000e04057899 */ /* 0x000fe2000800063f */
[----:B------:R-:W-:-:S03]  /*52e0*/  SEL R71, R71, RZ, !P1 ;  /* 0x000000ff47477207 */ /* 0x000fc60004800000 */
[----:B------:R-:W-:Y:S01]  /*52f0*/  UIADD3 UR8, UR5, 0x8000, URZ ;  /* 0x0000800005087890 */ /* 0x000fe2000fffe03f */
[-C--:B-1----:R-:W-:Y:S01]  /*5300*/  FFMA R12, R44, R24.reuse, R9 ;  /* 0x000000182c0c7223 */ /* 0x082fe20000000009 */
[----:B--2---:R-:W-:-:S03]  /*5310*/  FFMA R10, R40, R24, R93 ;  /* 0x00000018280a7223 */ /* 0x004fc6000000005d */
[----:B------:R-:W-:Y:S01]  /*5320*/  FFMA R29, R45, R25, R12 ;  /* 0x000000192d1d7223 */ /* 0x000fe2000000000c */
[----:B---3--:R-:W-:-:S03]  /*5330*/  FFMA R8, R20, R24, R91 ;  /* 0x0000001814087223 */ /* 0x008fc6000000005b */
[----:B------:R-:W-:Y:S01]  /*5340*/  FFMA R12, R46, R26, R29 ;  /* 0x0000001a2e0c7223 */ /* 0x000fe2000000001d */
[----:B----4-:R-:W-:Y:S01]  /*5350*/  FFMA R24, R48, R24, R13 ;  /* 0x0000001830187223 */ /* 0x010fe2000000000d */
[-C--:B------:R-:W-:Y:S01]  /*5360*/  FFMA R13, R41, R25.reuse, R10 ;  /* 0x00000019290d7223 */ /* 0x080fe2000000000a */
[-C--:B------:R-:W-:Y:S02]  /*5370*/  FFMA R9, R21, R25.reuse, R8 ;  /* 0x0000001915097223 */ /* 0x080fe40000000008 */
[----:B------:R-:W-:Y:S01]  /*5380*/  FFMA R25, R49, R25, R24 ;  /* 0x0000001931197223 */ /* 0x000fe20000000018 */
[----:B------:R-:W-:Y:S01]  /*5390*/  FFMA R10, R42, R26, R13 ;  /* 0x0000001a2a0a7223 */ /* 0x000fe2000000000d */
[-C--:B------:R-:W-:Y:S01]  /*53a0*/  FFMA R13, R47, R27.reuse, R12 ;  /* 0x0000001b2f0d7223 */ /* 0x080fe2000000000c */
[----:B-----5:R-:W-:Y:S01]  /*53b0*/  FFMA R12, R44, R16, R33 ;  /* 0x000000102c0c7223 */ /* 0x020fe20000000021 */
[-C--:B------:R-:W-:Y:S01]  /*53c0*/  FFMA R8, R22, R26.reuse, R9 ;  /* 0x0000001a16087223 */ /* 0x080fe20000000009 */
[----:B------:R-:W1:Y:S01]  /*53d0*/  LDS.128 R32, [R78+0xf0] ;  /* 0x0000f0004e207984 */ /* 0x000e620000000c00 */
[----:B------:R-:W-:Y:S01]  /*53e0*/  FFMA R26, R50, R26, R25 ;  /* 0x0000001a321a7223 */ /* 0x000fe20000000019 */
[-C--:B------:R-:W-:Y:S01]  /*53f0*/  FFMA R25, R43, R27.reuse, R10 ;  /* 0x0000001b2b197223 */ /* 0x080fe2000000000a */
[-C--:B------:R-:W-:Y:S01]  /*5400*/  FFMA R29, R23, R27.reuse, R8 ;  /* 0x0000001b171d7223 */ /* 0x080fe20000000008 */
[-C--:B------:R-:W-:Y:S01]  /*5410*/  FFMA R8, R20, R16.reuse, R85 ;  /* 0x0000001014087223 */ /* 0x080fe20000000055 */
[-C--:B------:R-:W-:Y:S01]  /*5420*/  FFMA R10, R40, R16.reuse, R89 ;  /* 0x00000010280a7223 */ /* 0x080fe20000000059 */
[----:B------:R-:W-:Y:S01]  /*5430*/  FFMA R16, R48, R16, R31 ;  /* 0x0000001030107223 */ /* 0x000fe2000000001f */
[----:B------:R-:W-:Y:S01]  /*5440*/  FFMA R9, R51, R27, R26 ;  /* 0x0000001b33097223 */ /* 0x000fe2000000001a */
[-C--:B------:R-:W-:Y:S01]  /*5450*/  FFMA R27, R21, R17.reuse, R8 ;  /* 0x00000011151b7223 */ /* 0x080fe20000000008 */
[-C--:B------:R-:W-:Y:S01]  /*5460*/  FFMA R31, R41, R17.reuse, R10 ;  /* 0x00000011291f7223 */ /* 0x080fe2000000000a */
[-C--:B------:R-:W-:Y:S01]  /*5470*/  FFMA R37, R45, R17.reuse, R12 ;  /* 0x000000112d257223 */ /* 0x080fe2000000000c */
[----:B------:R-:W-:Y:S01]  /*5480*/  FFMA R17, R49, R17, R16 ;  /* 0x0000001131117223 */ /* 0x000fe20000000010 */
[----:B------:R-:W-:Y:S01]  /*5490*/  IADD3 R16, P1, R3, UR6, RZ ;  /* 0x0000000603107c10 */ /* 0x000fe2000ff3e0ff */
[-C--:B------:R-:W-:Y:S01]  /*54a0*/  FFMA R30, R22, R18.reuse, R27 ;  /* 0x00000012161e7223 */ /* 0x080fe2000000001b */
[-C--:B------:R-:W-:Y:S01]  /*54b0*/  FFMA R26, R42, R18.reuse, R31 ;  /* 0x000000122a1a7223 */ /* 0x080fe2000000001f */
[-C--:B------:R-:W-:Y:S01]  /*54c0*/  FFMA R10, R50, R18.reuse, R17 ;  /* 0x00000012320a7223 */ /* 0x080fe20000000011 */
[----:B------:R-:W-:Y:S01]  /*54d0*/  FFMA R14, R46, R18, R37 ;  /* 0x000000122e0e7223 */ /* 0x000fe20000000025 */
[----:B------:R-:W-:Y:S01]  /*54e0*/  IADD3.X R17, R5, UR7, RZ, P1, !PT ;  /* 0x0000000705117c10 */ /* 0x000fe20008ffe4ff */
[----:B------:R-:W2:Y:S01]  /*54f0*/  LDS.128 R36, [R78+0x3f0] ;  /* 0x0003f0004e247984 */ /* 0x000ea20000000c00 */
[----:B------:R-:W-:Y:S01]  /*5500*/  IADD3 R88, P1, R0, UR6, RZ ;  /* 0x0000000600587c10 */ /* 0x000fe2000ff3e0ff */
[-C--:B------:R-:W-:Y:S01]  /*5510*/  FFMA R30, R23, R19.reuse, R30 ;  /* 0x00000013171e7223 */ /* 0x080fe2000000001e */
[----:B------:R-:W-:Y:S01]  /*5520*/  IADD3.X R85, R6, UR7, RZ, P2, !PT ;  /* 0x0000000706557c10 */ /* 0x000fe200097fe4ff */
[----:B------:R-:W-:Y:S01]  /*5530*/  FFMA R26, R43, R19, R26 ;  /* 0x000000132b1a7223 */ /* 0x000fe2000000001a */
[C---:B------:R-:W-:Y:S01]  /*5540*/  LEA R27, R71.reuse, R75, 0xe ;  /* 0x0000004b471b7211 */ /* 0x040fe200078e70ff */
[----:B------:R-:W-:Y:S06]  /*5550*/  BAR.SYNC 0x0 ;  /* 0x0000000000007b1d */ /* 0x000fec0000000000 */
[----:B------:R-:W-:Y:S01]  /*5560*/  LEA R31, R71, R73, 0xe ;  /* 0x00000049471f7211 */ /* 0x000fe200078e70ff */
[----:B------:R-:W-:Y:S01]  /*5570*/  @!PT LDS RZ, [RZ] ;  /* 0x00000000fffff984 */ /* 0x000fe20000000800 */
[----:B------:R-:W-:Y:S01]  /*5580*/  @!PT LDS RZ, [RZ] ;  /* 0x00000000fffff984 */ /* 0x000fe20000000800 */
[----:B------:R-:W-:Y:S01]  /*5590*/  @!PT LDS RZ, [RZ] ;  /* 0x00000000fffff984 */ /* 0x000fe20000000800 */
[----:B------:R3:W-:Y:S01]  /*55a0*/  LDGSTS.E.BYPASS.128 [R27], [R84.64], P0 ;  /* 0x00000000541b7fae */ /* 0x0007e20008101c4a */
[----:B------:R-:W-:Y:S01]  /*55b0*/  IADD3.X R89, R2, UR7, RZ, P1, !PT ;  /* 0x0000000702597c10 */ /* 0x000fe20008ffe4ff */
[-C--:B------:R-:W-:Y:S01]  /*55c0*/  FFMA R14, R47, R19.reuse, R14 ;  /* 0x000000132f0e7223 */ /* 0x080fe2000000000e */
[----:B------:R-:W-:Y:S01]  /*55d0*/  FFMA R10, R51, R19, R10 ;  /* 0x00000013330a7223 */ /* 0x000fe2000000000a */
[----:B------:R4:W-:Y:S01]  /*55e0*/  LDGSTS.E.BYPASS.128 [R31], [R16.64], P0 ;  /* 0x00000000101f7fae */ /* 0x0009e20008101c4a */
[----:B------:R-:W-:Y:S01]  /*55f0*/  LEA R8, R71, R76, 0xe ;  /* 0x0000004c47087211 */ /* 0x000fe200078e70ff */
[-C--:B-1----:R-:W-:Y:S01]  /*5600*/  FFMA R18, R40, R32.reuse, R81 ;  /* 0x0000002028127223 */ /* 0x082fe20000000051 */
[-C--:B------:R-:W-:Y:S01]  /*5610*/  FFMA R12, R20, R32.reuse, R79 ;  /* 0x00000020140c7223 */ /* 0x080fe2000000004f */
[-C--:B------:R-:W-:Y:S01]  /*5620*/  FFMA R24, R44, R32.reuse, R87 ;  /* 0x000000202c187223 */ /* 0x080fe20000000057 */
[----:B------:R-:W-:Y:S01]  /*5630*/  FFMA R32, R48, R32, R15 ;  /* 0x0000002030207223 */ /* 0x000fe2000000000f */
[-C--:B------:R-:W-:Y:S01]  /*5640*/  FFMA R15, R41, R33.reuse, R18 ;  /* 0x00000021290f7223 */ /* 0x080fe20000000012 */
[----:B------:R-:W-:Y:S01]  /*5650*/  IADD3 R18, P1, R56, UR6, RZ ;  /* 0x0000000638127c10 */ /* 0x000fe2000ff3e0ff */
[-C--:B------:R-:W-:Y:S01]  /*5660*/  FFMA R81, R21, R33.reuse, R12 ;  /* 0x0000002115517223 */ /* 0x080fe2000000000c */
[-C--:B---3--:R-:W-:Y:S01]  /*5670*/  FFMA R85, R49, R33.reuse, R32 ;  /* 0x0000002131557223 */ /* 0x088fe20000000020 */
[----:B------:R-:W-:Y:S01]  /*5680*/  FFMA R79, R45, R33, R24 ;  /* 0x000000212d4f7223 */ /* 0x000fe20000000018 */
[----:B------:R-:W-:Y:S01]  /*5690*/  IADD3.X R19, R7, UR7, RZ, P1, !PT ;  /* 0x0000000707137c10 */ /* 0x000fe20008ffe4ff */
[----:B------:R1:W-:Y:S01]  /*56a0*/  LDGSTS.E.BYPASS.128 [R8], [R88.64], P0 ;  /* 0x0000000058087fae */ /* 0x0003e20008101c4a */
[----:B----4-:R-:W-:Y:S01]  /*56b0*/  IADD3 R16, P1, R58, UR6, RZ ;  /* 0x000000063a107c10 */ /* 0x010fe2000ff3e0ff */
[----:B------:R-:W-:Y:S01]  /*56c0*/  FFMA R28, R22, R34, R81 ;  /* 0x00000022161c7223 */ /* 0x000fe20000000051 */
[----:B------:R-:W-:Y:S01]  /*56d0*/  LEA R87, R71, R74, 0xe ;  /* 0x0000004a47577211 */ /* 0x000fe200078e70ff */
[-C--:B------:R-:W-:Y:S01]  /*56e0*/  FFMA R24, R42, R34.reuse, R15 ;  /* 0x000000222a187223 */ /* 0x080fe2000000000f */
[----:B------:R-:W-:Y:S01]  /*56f0*/  IADD3.X R17, R57, UR7, RZ, P1, !PT ;  /* 0x0000000739117c10 */ /* 0x000fe20008ffe4ff */
[----:B------:R-:W-:Y:S01]  /*5700*/  FFMA R12, R46, R34, R79 ;  /* 0x000000222e0c7223 */ /* 0x000fe2000000004f */
[----:B------:R-:W-:Y:S01]  /*5710*/  IADD3 R32, P1, R60, UR6, RZ ;  /* 0x000000063c207c10 */ /* 0x000fe2000ff3e0ff */
[----:B------:R3:W-:Y:S01]  /*5720*/  LDGSTS.E.BYPASS.128 [R87], [R18.64], P0 ;  /* 0x0000000012577fae */ /* 0x0007e20008101c4a */
[-C--:B--2---:R-:W-:Y:S01]  /*5730*/  FFMA R20, R20, R36.reuse, R55 ;  /* 0x0000002414147223 */ /* 0x084fe20000000037 */
[-C--:B------:R-:W-:Y:S01]  /*5740*/  FFMA R40, R40, R36.reuse, R53 ;  /* 0x0000002428287223 */ /* 0x080fe20000000035 */
[----:B------:R-:W-:Y:S01]  /*5750*/  IADD3.X R33, R59, UR7, RZ, P1, !PT ;  /* 0x000000073b217c10 */ /* 0x000fe20008ffe4ff */
[----:B------:R-:W0:Y:S01]  /*5760*/  LDGDEPBAR ;  /* 0x00000000000079af */ /* 0x000e220000000000 */
[----:B-1----:R-:W-:Y:S01]  /*5770*/  IADD3 R88, P1, R62, UR6, RZ ;  /* 0x000000063e587c10 */ /* 0x002fe2000ff3e0ff */
[-C--:B------:R-:W-:Y:S01]  /*5780*/  FFMA R44, R44, R36.reuse, R83 ;  /* 0x000000242c2c7223 */ /* 0x080fe20000000053 */
[----:B------:R-:W-:Y:S01]  /*5790*/  FFMA R36, R48, R36, R11 ;  /* 0x0000002430247223 */ /* 0x000fe2000000000b */
[----:B------:R1:W-:Y:S01]  /*57a0*/  LDGSTS.E.BYPASS.128 [R27+0x8000], [R16.64], P0 ;  /* 0x08000000101b7fae */ /* 0x0003e20008101c4a */
[----:B------:R-:W-:Y:S01]  /*57b0*/  IADD3.X R89, R61, UR7, RZ, P1, !PT ;  /* 0x000000073d597c10 */ /* 0x000fe20008ffe4ff */
[-C--:B------:R-:W-:Y:S01]  /*57c0*/  FFMA R21, R21, R37.reuse, R20 ;  /* 0x0000002515157223 */ /* 0x080fe20000000014 */
[-C--:B------:R-:W-:Y:S01]  /*57d0*/  FFMA R41, R41, R37.reuse, R40 ;  /* 0x0000002529297223 */ /* 0x080fe20000000028 */
[----:B---3--:R-:W-:Y:S01]  /*57e0*/  IADD3 R18, P1, R64, UR6, RZ ;  /* 0x0000000640127c10 */ /* 0x008fe2000ff3e0ff */
[----:B------:R2:W-:Y:S01]  /*57f0*/  LDGSTS.E.BYPASS.128 [R31+0x8000], [R32.64], P0 ;  /* 0x08000000201f7fae */ /* 0x0005e20008101c4a */
[-C--:B------:R-:W-:Y:S01]  /*5800*/  FFMA R45, R45, R37.reuse, R44 ;  /* 0x000000252d2d7223 */ /* 0x080fe2000000002c */
[----:B------:R-:W-:Y:S01]  /*5810*/  FFMA R37, R49, R37, R36 ;  /* 0x0000002531257223 */ /* 0x000fe20000000024 */
[----:B------:R-:W-:Y:S01]  /*5820*/  IADD3.X R19, R63, UR7, RZ, P1, !PT ;  /* 0x000000073f137c10 */ /* 0x000fe20008ffe4ff */
[----:B------:R3:W-:Y:S01]  /*5830*/  LDGSTS.E.BYPASS.128 [R8+0x8000], [R88.64], P0 ;  /* 0x0800000058087fae */ /* 0x0007e20008101c4a */
[----:B------:R-:W-:Y:S01]  /*5840*/  UIADD3 UR6, UP0, UR6, 0x100, URZ ;  /* 0x0000010006067890 */ /* 0x000fe2000ff1e03f */
[-C--:B------:R-:W-:Y:S01]  /*5850*/  FFMA R22, R22, R38.reuse, R21 ;  /* 0x0000002616167223 */ /* 0x080fe20000000015 */
[-C--:B------:R-:W-:Y:S01]  /*5860*/  FFMA R42, R42, R38.reuse, R41 ;  /* 0x000000262a2a7223 */ /* 0x080fe20000000029 */
[----:B------:R4:W-:Y:S01]  /*5870*/  LDGSTS.E.BYPASS.128 [R87+0x8000], [R18.64], P0 ;  /* 0x0800000012577fae */ /* 0x0009e20008101c4a */
[----:B------:R-:W-:Y:S01]  /*5880*/  ISETP.GE.U32.AND P0, PT, R70, 0x6c, PT ;  /* 0x0000006c4600780c */ /* 0x000fe20003f06070 */
[----:B------:R-:W-:Y:S01]  /*5890*/  FFMA R46, R46, R38, R45 ;  /* 0x000000262e2e7223 */ /* 0x000fe2000000002d */
[C---:B------:R-:W-:Y:S01]  /*58a0*/  FFMA R34, R50.reuse, R34, R85 ;  /* 0x0000002232227223 */ /* 0x040fe20000000055 */
[----:B------:R-:W0:Y:S01]  /*58b0*/  LDGDEPBAR ;  /* 0x00000000000079af */ /* 0x000e220000000000 */
[----:B------:R-:W-:Y:S01]  /*58c0*/  FFMA R38, R50, R38, R37 ;  /* 0x0000002632267223 */ /* 0x000fe20000000025 */
[----:B------:R-:W-:Y:S01]  /*58d0*/  UIADD3.X UR7, URZ, UR7, URZ, UP0, !UPT ;  /* 0x000000073f077290 */ /* 0x000fe200087fe43f */
[-C--:B------:R-:W-:Y:S01]  /*58e0*/  FFMA R28, R23, R35.reuse, R28 ;  /* 0x00000023171c7223 */ /* 0x080fe2000000001c */
[-C--:B------:R-:W-:Y:S01]  /*58f0*/  FFMA R24, R43, R35.reuse, R24 ;  /* 0x000000232b187223 */ /* 0x080fe20000000018 */
[-C--:B------:R-:W-:Y:S01]  /*5900*/  FFMA R12, R47, R35.reuse, R12 ;  /* 0x000000232f0c7223 */ /* 0x080fe2000000000c */
[----:B---3--:R-:W-:Y:S01]  /*5910*/  FFMA R8, R51, R35, R34 ;  /* 0x0000002333087223 */ /* 0x008fe20000000022 */
[-C--:B--2---:R-:W-:Y:S01]  /*5920*/  FFMA R31, R23, R39.reuse, R22 ;  /* 0x00000027171f7223 */ /* 0x084fe20000000016 */
[-C--:B-1----:R-:W-:Y:S01]  /*5930*/  FFMA R27, R43, R39.reuse, R42 ;  /* 0x000000272b1b7223 */ /* 0x082fe2000000002a */
[-C--:B------:R-:W-:Y:S01]  /*5940*/  FFMA R15, R47, R39.reuse, R46 ;  /* 0x000000272f0f7223 */ /* 0x080fe2000000002e */
[----:B------:R-:W-:Y:S01]  /*5950*/  FFMA R11, R51, R39, R38 ;  /* 0x00000027330b7223 */ /* 0x000fe20000000026 */
[----:B------:R-:W-:-:S04]  /*5960*/  DEPBAR.LE SB0, 0x2 ;  /* 0x000080800000791a */ /* 0x000fc80000000000 */
[----:B------:R-:W-:Y:S06]  /*5970*/  BAR.SYNC 0x0 ;  /* 0x0000000000007b1d */ /* 0x000fec0000000000 */
[----:B----4-:R-:W-:Y:S01]  /*5980*/  @P0 CALL.REL.NOINC `(.L_x_0) ;  /* 0x0000001000000944 */ /* 0x010fe20003c00000 */
[----:B------:R-:W-:Y:S05]  /*5990*/  BRA `(.L_x_1) ;  /* 0xffffb47000007947 */ /* 0x000fea000383ffff */
.L_x_0:
[----:B------:R-:W1:Y:S01]  /*59a0*/  S2R R0, SR_TID.X ;  /* 0x0000000000007919 */ /* 0x000e620000002100 */
[----:B------:R-:W-:Y:S01]  /*59b0*/  LOP3.LUT R65, R65, R77, RZ, 0xfc, !PT ;  /* 0x0000004d41417212 */ /* 0x000fe200078efcff */
[----:B------:R-:W-:Y:S01]  /*59c0*/  ULDC UR4, c[0x0][0x180] ;  /* 0x0000600000047ab9 */ /* 0x000fe20000000800 */
[----:B------:R-:W-:Y:S01]  /*59d0*/  MOV R36, 0x4 ;  /* 0x0000000400247802 */ /* 0x000fe20000000f00 */
[----:B------:R-:W-:Y:S01]  /*59e0*/  UIMAD UR4, UR4, 0x32, URZ ;  /* 0x00000032040478a4 */ /* 0x000fe2000f8e023f */
[----:B------:R-:W-:Y:S01]  /*59f0*/  ISETP.GE.AND P0, PT, R65, 0x80, PT ;  /* 0x000000804100780c */ /* 0x000fe20003f06270 */
[----:B------:R-:W-:-:S04]  /*5a00*/  DEPBAR.LE SB0, 0x0 ;  /* 0x000080000000791a */ /* 0x000fc80000000000 */
[----:B------:R-:W-:Y:S01]  /*5a10*/  ISETP.LT.AND P3, PT, R67, UR4, !P0 ;  /* 0x0000000443007c0c */ /* 0x000fe2000c761270 */
[----:B------:R-:W-:Y:S01]  /*5a20*/  IMAD.WIDE R2, R65, R36, c[0x0][0x160] ;  /* 0x0000580041027625 */ /* 0x000fe200078e0224 */
[----:B------:R-:W-:Y:S01]  /*5a30*/  ISETP.LT.AND P1, PT, R69, UR4, !P0 ;  /* 0x0000000445007c0c */ /* 0x000fe2000c721270 */
[----:B------:R-:W-:Y:S01]  /*5a40*/  CS2R R20, SRZ ;  /* 0x0000000000147805 */ /* 0x000fe2000001ff00 */
[----:B------:R-:W-:Y:S06]  /*5a50*/  BAR.SYNC 0x0 ;  /* 0x0000000000007b1d */ /* 0x000fec0000000000 */
[----:B------:R-:W-:Y:S01]  /*5a60*/  ISETP.LT.AND P2, PT, R68, UR4, !P0 ;  /* 0x0000000444007c0c */ /* 0x000fe2000c741270 */
[----:B------:R-:W-:Y:S01]  /*5a70*/  CS2R R22, SRZ ;  /* 0x0000000000167805 */ /* 0x000fe2000001ff00 */
[----:B-1----:R-:W-:-:S04]  /*5a80*/  SHF.R.U32.HI R0, RZ, 0x4, R0 ;  /* 0x00000004ff007819 */ /* 0x002fc80000011600 */
[----:B------:R-:W-:-:S05]  /*5a90*/  SGXT.U32 R0, R0, 0x4 ;  /* 0x000000040000781a */ /* 0x000fca0000000000 */
[----:B------:R-:W-:-:S05]  /*5aa0*/  IMAD R77, R0, 0x110, R77 ;  /* 0x00000110004d7824 */ /* 0x000fca00078e024d */
[----:B------:R1:W-:Y:S01]  /*5ab0*/  STS.128 [R77.X4+0x330], R8 ;  /* 0x000330084d007388 */ /* 0x0003e20000004c00 */
[----:B------:R-:W-:-:S03]  /*5ac0*/  ISETP.LT.AND P0, PT, R66, UR4, !P0 ;  /* 0x0000000442007c0c */ /* 0x000fc6000c701270 */
[----:B------:R-:W-:Y:S04]  /*5ad0*/  STS.128 [R77.X4], R28 ;  /* 0x0000001c4d007388 */ /* 0x000fe80000004c00 */
[----:B------:R-:W-:Y:S04]  /*5ae0*/  STS.128 [R77.X4+0x110], R24 ;  /* 0x000110184d007388 */ /* 0x000fe80000004c00 */
[----:B------:R-:W-:Y:S01]  /*5af0*/  STS.128 [R77.X4+0x220], R12 ;  /* 0x0002200c4d007388 */ /* 0x000fe20000004c00 */
[----:B-1----:R-:W-:Y:S01]  /*5b00*/  CS2R R8, SRZ ;  /* 0x0000000000087805 */ /* 0x002fe2000001ff00 */
[----:B------:R-:W-:-:S02]  /*5b10*/  CS2R R10, SRZ ;  /* 0x00000000000a7805 */ /* 0x000fc4000001ff00 */
[----:B------:R-:W-:Y:S06]  /*5b20*/  BAR.SYNC 0x0 ;  /* 0x0000000000007b1d */ /* 0x000fec0000000000 */
[----:B------:R-:W-:Y:S01]  /*5b30*/  CS2R R24, SRZ ;  /* 0x0000000000187805 */ /* 0x000fe2000001ff00 */
[----:B------:R-:W-:Y:S01]  /*5b40*/  CS2R R26, SRZ ;  /* 0x00000000001a7805 */ /* 0x000fe2000001ff00 */
[----:B------:R1:W2:Y:S01]  /*5b50*/  @P3 LDG.E.EL.128 R8, [R2.64] ;  /* 0x0000000a02083981 */ /* 0x0002a2000c2e1d00 */
[----:B------:R-:W-:-:S03]  /*5b60*/  CS2R R4, SRZ ;  /* 0x0000000000047805 */ /* 0x000fc6000001ff00 */
[----:B------:R1:W3:Y:S01]  /*5b70*/  @P1 LDG.E.EL.128 R20, [R2.64] ;  /* 0x0000000a02141981 */ /* 0x0002e2000c2e1d00 */
[----:B------:R-:W-:-:S03]  /*5b80*/  CS2R R6, SRZ ;  /* 0x0000000000067805 */ /* 0x000fc6000001ff00 */
[----:B------:R1:W4:Y:S04]  /*5b90*/  @P2 LDG.E.EL.128 R24, [R2.64] ;  /* 0x0000000a02182981 */ /* 0x000328000c2e1d00 */
[----:B------:R1:W5:Y:S01]  /*5ba0*/  @P0 LDG.E.EL.128 R4, [R2.64] ;  /* 0x0000000a02040981 */ /* 0x000362000c2e1d00 */
[----:B------:R-:W-:-:S05]  /*5bb0*/  SHF.L.U32 R77, R77, 0x2, RZ ;  /* 0x000000024d4d7819 */ /* 0x000fca00000006ff */
[----:B------:R-:W-:-:S05]  /*5bc0*/  IMAD R77, R0, -0x330, R77 ;  /* 0xfffffcd0004d7824 */ /* 0x000fca00078e024d */
[----:B------:R-:W2:Y:S04]  /*5bd0*/  LDS.128 R16, [R77+0x2200] ;  /* 0x002200004d107984 */ /* 0x000ea80000000c00 */
[----:B------:R-:W3:Y:S04]  /*5be0*/  LDS.128 R28, [R77] ;  /* 0x000000004d1c7984 */ /* 0x000ee80000000c00 */
[----:B------:R-:W4:Y:S04]  /*5bf0*/  LDS.128 R32, [R77+0x1100] ;  /* 0x001100004d207984 */ /* 0x000f280000000c00 */
[----:B------:R-:W5:Y:S01]  /*5c00*/  LDS.128 R12, [R77+0x3300] ;  /* 0x003300004d0c7984 */ /* 0x000f620000000c00 */
[----:B-1----:R-:W-:-:S02]  /*5c10*/  LEA R2, R69, R65, 0x7 ;  /* 0x0000004145027211 */ /* 0x002fc400078e38ff */
[----:B------:R-:W-:-:S03]  /*5c20*/  LEA R67, R67, R65, 0x7 ;  /* 0x0000004143437211 */ /* 0x000fc600078e38ff */
[-C--:B------:R-:W-:Y:S01]  /*5c30*/  IMAD.WIDE R2, R2, R36.reuse, c[0x0][0x178] ;  /* 0x00005e0002027625 */ /* 0x080fe200078e0224 */
[----:B--2---:R-:W-:Y:S01]  /*5c40*/  FADD R8, R16, R8 ;  /* 0x0000000810087221 */ /* 0x004fe20000000000 */
[----:B------:R-:W-:Y:S01]  /*5c50*/  LEA R16, R68, R65, 0x7 ;  /* 0x0000004144107211 */ /* 0x000fe200078e38ff */
[----:B------:R-:W-:Y:S01]  /*5c60*/  FADD R9, R17, R9 ;  /* 0x0000000911097221 */ /* 0x000fe20000000000 */
[----:B------:R-:W-:Y:S01]  /*5c70*/  FADD R10, R18, R10 ;  /* 0x0000000a120a7221 */ /* 0x000fe20000000000 */
[----:B---3--:R-:W-:Y:S01]  /*5c80*/  FADD R20, R28, R20 ;  /* 0x000000141c147221 */ /* 0x008fe20000000000 */
[----:B------:R-:W-:Y:S01]  /*5c90*/  FADD R21, R29, R21 ;  /* 0x000000151d157221 */ /* 0x000fe20000000000 */
[----:B------:R-:W-:Y:S01]  /*5ca0*/  FADD R22, R30, R22 ;  /* 0x000000161e167221 */ /* 0x000fe20000000000 */
[----:B------:R-:W-:Y:S01]  /*5cb0*/  FADD R23, R31, R23 ;  /* 0x000000171f177221 */ /* 0x000fe20000000000 */
[----:B----4-:R-:W-:Y:S01]  /*5cc0*/  FADD R24, R32, R24 ;  /* 0x0000001820187221 */ /* 0x010fe20000000000 */
[----:B------:R-:W-:Y:S01]  /*5cd0*/  FADD R25, R33, R25 ;  /* 0x0000001921197221 */ /* 0x000fe20000000000 */
[----:B------:R-:W-:Y:S01]  /*5ce0*/  FADD R26, R34, R26 ;  /* 0x0000001a221a7221 */ /* 0x000fe20000000000 */
[----:B------:R-:W-:Y:S01]  /*5cf0*/  FADD R27, R35, R27 ;  /* 0x0000001b231b7221 */ /* 0x000fe20000000000 */
[----:B------:R-:W-:Y:S01]  /*5d00*/  IMAD.WIDE R16, R16, R36, c[0x0][0x178] ;  /* 0x00005e0010107625 */ /* 0x000fe200078e0224 */
[----:B------:R-:W-:-:S03]  /*5d10*/  FADD R11, R19, R11 ;  /* 0x0000000b130b7221 */ /* 0x000fc60000000000 */
[----:B------:R-:W-:Y:S01]  /*5d20*/  IMAD.WIDE R18, R67, R36, c[0x0][0x178] ;  /* 0x00005e0043127625 */ /* 0x000fe200078e0224 */
[----:B------:R-:W-:Y:S01]  /*5d30*/  LEA R65, R66, R65, 0x7 ;  /* 0x0000004142417211 */ /* 0x000fe200078e38ff */
[----:B------:R1:W-:Y:S01]  /*5d40*/  @P1 STG.E.128 [R2.64], R20 ;  /* 0x0000001402001986 */ /* 0x0003e2000c101d0a */
[----:B-----5:R-:W-:-:S03]  /*5d50*/  FADD R12, R12, R4 ;  /* 0x000000040c0c7221 */ /* 0x020fc60000000000 */
[----:B------:R1:W-:Y:S01]  /*5d60*/  @P2 STG.E.128 [R16.64], R24 ;  /* 0x0000001810002986 */ /* 0x0003e2000c101d0a */
[----:B------:R-:W-:-:S03]  /*5d70*/  FADD R13, R13, R5 ;  /* 0x000000050d0d7221 */ /* 0x000fc60000000000 */
[----:B------:R1:W-:Y:S01]  /*5d80*/  @P3 STG.E.128 [R18.64], R8 ;  /* 0x0000000812003986 */ /* 0x0003e2000c101d0a */
[----:B------:R-:W-:Y:S01]  /*5d90*/  FADD R14, R14, R6 ;  /* 0x000000060e0e7221 */ /* 0x000fe20000000000 */
[----:B------:R-:W-:Y:S01]  /*5da0*/  FADD R15, R15, R7 ;  /* 0x000000070f0f7221 */ /* 0x000fe20000000000 */
[----:B------:R-:W-:Y:S01]  /*5db0*/  IMAD.WIDE R4, R65, R36, c[0x0][0x178] ;  /* 0x00005e0041047625 */ /* 0x000fe200078e0224 */
[----:B------:R-:W-:Y:S06]  /*5dc0*/  @!P0 EXIT ;  /* 0x000000000000894d */ /* 0x000fec0003800000 */
[----:B------:R-:W-:Y:S01]  /*5dd0*/  STG.E.128 [R4.64], R12 ;  /* 0x0000000c04007986 */ /* 0x000fe2000c101d0a */
[----:B------:R-:W-:Y:S05]  /*5de0*/  EXIT ;  /* 0x000000000000794d */ /* 0x000fea0003800000 */
.L_x_2:
[----:B------:R-:W-:-:S00]  /*5df0*/  BRA `(.L_x_2) ;  /* 0xfffffff000007947 */ /* 0x000fc0000383ffff */
[----:B------:R-:W-:-:S00]  /*5e00*/  NOP ;  /* 0x0000000000007918 */ /* 0x000fc00000000000 */
[----:B------:R-:W-:-:S00]  /*5e10*/  NOP ;  /* 0x0000000000007918 */ /* 0x000fc00000000000 */
[----:B------:R-:W-:-:S00]  /*5e20*/  NOP ;  /* 0x0000000000007918 */ /* 0x000fc00000000000 */
[----:B------:R-:W-:-:S00]  /*5e30*/  NOP ;  /* 0x0000000000007918 */ /* 0x000fc00000000000 */
[----:B------:R-:W-:-:S00]  /*5e40*/  NOP ;  /* 0x0000000000007918 */ /* 0x000fc00000000000 */
[----:B------:R-:W-:-:S00]  /*5e50*/  NOP ;  /* 0x0000000000007918 */ /* 0x000fc00000000000 */
[----:B------:R-:W-:-:S00]  /*5e60*/  NOP ;  /* 0x0000000000007918 */ /* 0x000fc00000000000 */
[----:B------:R-:W-:-:S00]  /*5e70*/  NOP ;  /* 0x0000000000007918 */ /* 0x000fc00000000000 */
.L_x_3:


//--------------------- .nv.shared.triton_mm      --------------------------
	.section	.nv.shared.triton_mm,"aw",@nobits
	.align	16
